// auto-generated by cutlass_sweep.gemm — config: {"arch": "sm_90", "cluster_m": 2, "cluster_n": 1, "dtype": "int8", "dtype_b": "int8", "layout": "nt", "stages": 0, "tile_k": 32, "tile_m": 64, "tile_n": 224}
#include "cutlass/cutlass.h"
#include "cutlass/gemm/collective/collective_builder.hpp"
#include "cutlass/gemm/device/gemm_universal_adapter.h"
#include "cutlass/gemm/kernel/gemm_universal.hpp"
#include "cutlass/epilogue/collective/collective_builder.hpp"

using ElemA = int8_t;
using ElemB = int8_t;
using ElemCD = int8_t;
using Acc  = int32_t;
using TileShape    = cute::Shape<cute::_64, cute::_224, cute::_32>;
using ClusterShape = cute::Shape<cute::_2, cute::_1, cute::_1>;

using CollectiveEpilogue = typename cutlass::epilogue::collective::CollectiveBuilder<
    cutlass::arch::Sm90, cutlass::arch::OpClassTensorOp,
    TileShape, ClusterShape,
    cutlass::epilogue::collective::EpilogueTileAuto,
    Acc, Acc,
    ElemCD, cutlass::layout::RowMajor, 128 / cutlass::sizeof_bits<ElemCD>::value,
    ElemCD, cutlass::layout::RowMajor, 128 / cutlass::sizeof_bits<ElemCD>::value,
    cutlass::epilogue::collective::EpilogueScheduleAuto
  >::CollectiveOp;

using CollectiveMainloop = typename cutlass::gemm::collective::CollectiveBuilder<
    cutlass::arch::Sm90, cutlass::arch::OpClassTensorOp,
    ElemA, cutlass::layout::RowMajor, 128 / cutlass::sizeof_bits<ElemA>::value,
    ElemB, cutlass::layout::ColumnMajor, 128 / cutlass::sizeof_bits<ElemB>::value,
    Acc,
    TileShape, ClusterShape,
    cutlass::gemm::collective::StageCountAutoCarveout<static_cast<int>(sizeof(typename CollectiveEpilogue::SharedStorage))>,
    cutlass::gemm::collective::KernelScheduleAuto
  >::CollectiveOp;

using GemmKernel = cutlass::gemm::kernel::GemmUniversal<
    cute::Shape<int,int,int,int>,
    CollectiveMainloop,
    CollectiveEpilogue
>;
using Gemm = cutlass::gemm::device::GemmUniversalAdapter<GemmKernel>;

// Force the device kernel symbol into the cubin without needing a host main.
auto* _anchor = &cutlass::device_kernel<GemmKernel>;


// ===== COMPILED SASS (sm_90a) =====

	.target	sm_90a

	.elftype	@"ET_EXEC"


//--------------------- .note.nv.tkinfo           --------------------------
	.section	.note.nv.tkinfo,"",@"SHT_NOTE"
	.sectionflags	@"SHF_NOTE_NV_TKINFO"
	.tkinfo
        /*0018*/ 	.word	0x00000002
        /*0030*/ 	.string	""
        /*0030*/ 	.string	"ptxas"
        /*0030*/ 	.string	"Cuda compilation tools, release 13.0, V13.0.88"
        /*0030*/ 	.string	"Build cuda_13.0.r13.0/compiler.36424714_0"
        /*0030*/ 	.string	"-arch sm_90a -m 64 "



//--------------------- .note.nv.cuinfo           --------------------------
	.section	.note.nv.cuinfo,"",@"SHT_NOTE"
	.sectionflags	@"SHF_NOTE_NV_CUINFO"
        /*0018*/ 	.short	0x0002
        /*001a*/ 	.short	0x005a
        /*001c*/ 	.short	0x0082
	.zero		2


//--------------------- .nv.info                  --------------------------
	.section	.nv.info,"",@"SHT_CUDA_INFO"
	.align	4


	//----- nvinfo : EIATTR_REGCOUNT
	.align		4
        /*0000*/ 	.byte	0x04, 0x2f
        /*0002*/ 	.short	(.L_15 - .L_14)
	.align		4
.L_14:
        /*0004*/ 	.word	index@(_ZN7cutlass13device_kernelINS_4gemm6kernel13GemmUniversalIN4cute5tupleIJiiiiEEENS1_10collective13CollectiveMmaINS1_34MainloopSm90TmaGmmaWarpSpecializedILi25ENS5_IJNS4_1CILi2EEENSA_ILi1EEESC_EEENS1_32KernelTmaWarpSpecializedPingpongEEENS5_IJNSA_ILi64EEENSA_ILi224EEENSA_ILi32EEEEEEaNS5_IJlSC_lEEEaSK_NS4_8TiledMMAINS4_8MMA_AtomIJNS4_4SM904GMMA26MMA_64x32x32_S32S8S8_SS_TNEEEENS4_6LayoutINS5_IJSC_SC_SC_EEENS5_IJNSA_ILi0EEEST_ST_EEEEENS5_IJNS4_10UnderscoreESW_SW_EEEEENS4_13SM90_TMA_LOADENS4_14ComposedLayoutINS4_7SwizzleILi1ELi4ELi3EEENS4_18smem_ptr_flag_bitsILi8EEENSR_INS5_IJNSA_ILi8EEESI_EEENS5_IJSI_SC_EEEEEEEvNS4_8identityENS4_23SM90_TMA_LOAD_MULTICASTES19_vS1A_EENS_8epilogue10collective6detail29Sm90TmaWarpSpecializedAdapterINS1E_15DefaultEpilogueIaSK_SK_NS1D_6thread17LinearCombinationIaLi1EiiLNS1I_9ScaleType4KindE0ELNS_15FloatRoundStyleE2EaEENS1_15EpilogueDefaultEEEEEvvEEEEvNT_6ParamsE)
        /*0008*/ 	.word	0x000000a8


	//----- nvinfo : EIATTR_FRAME_SIZE
	.align		4
.L_15:
        /*000c*/ 	.byte	0x04, 0x11
        /*000e*/ 	.short	(.L_17 - .L_16)
	.align		4
.L_16:
        /*0010*/ 	.word	index@(_ZN7cutlass13device_kernelINS_4gemm6kernel13GemmUniversalIN4cute5tupleIJiiiiEEENS1_10collective13CollectiveMmaINS1_34MainloopSm90TmaGmmaWarpSpecializedILi25ENS5_IJNS4_1CILi2EEENSA_ILi1EEESC_EEENS1_32KernelTmaWarpSpecializedPingpongEEENS5_IJNSA_ILi64EEENSA_ILi224EEENSA_ILi32EEEEEEaNS5_IJlSC_lEEEaSK_NS4_8TiledMMAINS4_8MMA_AtomIJNS4_4SM904GMMA26MMA_64x32x32_S32S8S8_SS_TNEEEENS4_6LayoutINS5_IJSC_SC_SC_EEENS5_IJNSA_ILi0EEEST_ST_EEEEENS5_IJNS4_10UnderscoreESW_SW_EEEEENS4_13SM90_TMA_LOADENS4_14ComposedLayoutINS4_7SwizzleILi1ELi4ELi3EEENS4_18smem_ptr_flag_bitsILi8EEENSR_INS5_IJNSA_ILi8EEESI_EEENS5_IJSI_SC_EEEEEEEvNS4_8identityENS4_23SM90_TMA_LOAD_MULTICASTES19_vS1A_EENS_8epilogue10collective6detail29Sm90TmaWarpSpecializedAdapterINS1E_15DefaultEpilogueIaSK_SK_NS1D_6thread17LinearCombinationIaLi1EiiLNS1I_9ScaleType4KindE0ELNS_15FloatRoundStyleE2EaEENS1_15EpilogueDefaultEEEEEvvEEEEvNT_6ParamsE)
        /*0014*/ 	.word	0x00000008


	//----- nvinfo : EIATTR_MIN_STACK_SIZE
	.align		4
.L_17:
        /*0018*/ 	.byte	0x04, 0x12
        /*001a*/ 	.short	(.L_19 - .L_18)
	.align		4
.L_18:
        /*001c*/ 	.word	index@(_ZN7cutlass13device_kernelINS_4gemm6kernel13GemmUniversalIN4cute5tupleIJiiiiEEENS1_10collective13CollectiveMmaINS1_34MainloopSm90TmaGmmaWarpSpecializedILi25ENS5_IJNS4_1CILi2EEENSA_ILi1EEESC_EEENS1_32KernelTmaWarpSpecializedPingpongEEENS5_IJNSA_ILi64EEENSA_ILi224EEENSA_ILi32EEEEEEaNS5_IJlSC_lEEEaSK_NS4_8TiledMMAINS4_8MMA_AtomIJNS4_4SM904GMMA26MMA_64x32x32_S32S8S8_SS_TNEEEENS4_6LayoutINS5_IJSC_SC_SC_EEENS5_IJNSA_ILi0EEEST_ST_EEEEENS5_IJNS4_10UnderscoreESW_SW_EEEEENS4_13SM90_TMA_LOADENS4_14ComposedLayoutINS4_7SwizzleILi1ELi4ELi3EEENS4_18smem_ptr_flag_bitsILi8EEENSR_INS5_IJNSA_ILi8EEESI_EEENS5_IJSI_SC_EEEEEEEvNS4_8identityENS4_23SM90_TMA_LOAD_MULTICASTES19_vS1A_EENS_8epilogue10collective6detail29Sm90TmaWarpSpecializedAdapterINS1E_15DefaultEpilogueIaSK_SK_NS1D_6thread17LinearCombinationIaLi1EiiLNS1I_9ScaleType4KindE0ELNS_15FloatRoundStyleE2EaEENS1_15EpilogueDefaultEEEEEvvEEEEvNT_6ParamsE)
        /*0020*/ 	.word	0x00000008
.L_19:


//--------------------- .nv.compat                --------------------------
	.section	.nv.compat,"",@"SHT_CUDA_COMPAT_INFO"
	.align	4
        /*0000*/ 	.byte	0x02, 0x09, 0x01, 0x00, 0x02, 0x02, 0x04, 0x00, 0x02, 0x05, 0x05, 0x00, 0x03, 0x07, 0x01, 0x01
        /*0010*/ 	.byte	0x02, 0x03, 0x01, 0x00, 0x02, 0x06, 0x01, 0x00, 0x04, 0x0b, 0x08, 0x00, 0x00, 0x00, 0x00, 0x00
        /*0020*/ 	.byte	0x00, 0x00, 0x00, 0x00


//--------------------- .nv.info._ZN7cutlass13device_kernelINS_4gemm6kernel13GemmUniversalIN4cute5tupleIJiiiiEEENS1_10collective13CollectiveMmaINS1_34MainloopSm90TmaGmmaWarpSpecializedILi25ENS5_IJNS4_1CILi2EEENSA_ILi1EEESC_EEENS1_32KernelTmaWarpSpecializedPingpongEEENS5_IJNSA_ILi64EEENSA_ILi224EEENSA_ILi32EEEEEEaNS5_IJlSC_lEEEaSK_NS4_8TiledMMAINS4_8MMA_AtomIJNS4_4SM904GMMA26MMA_64x32x32_S32S8S8_SS_TNEEEENS4_6LayoutINS5_IJSC_SC_SC_EEENS5_IJNSA_ILi0EEEST_ST_EEEEENS5_IJNS4_10UnderscoreESW_SW_EEEEENS4_13SM90_TMA_LOADENS4_14ComposedLayoutINS4_7SwizzleILi1ELi4ELi3EEENS4_18smem_ptr_flag_bitsILi8EEENSR_INS5_IJNSA_ILi8EEESI_EEENS5_IJSI_SC_EEEEEEEvNS4_8identityENS4_23SM90_TMA_LOAD_MULTICASTES19_vS1A_EENS_8epilogue10collective6detail29Sm90TmaWarpSpecializedAdapterINS1E_15DefaultEpilogueIaSK_SK_NS1D_6thread17LinearCombinationIaLi1EiiLNS1I_9ScaleType4KindE0ELNS_15FloatRoundStyleE2EaEENS1_15EpilogueDefaultEEEEEvvEEEEvNT_6ParamsE --------------------------
	.section	.nv.info._ZN7cutlass13device_kernelINS_4gemm6kernel13GemmUniversalIN4cute5tupleIJiiiiEEENS1_10collective13CollectiveMmaINS1_34MainloopSm90TmaGmmaWarpSpecializedILi25ENS5_IJNS4_1CILi2EEENSA_ILi1EEESC_EEENS1_32KernelTmaWarpSpecializedPingpongEEENS5_IJNSA_ILi64EEENSA_ILi224EEENSA_ILi32EEEEEEaNS5_IJlSC_lEEEaSK_NS4_8TiledMMAINS4_8MMA_AtomIJNS4_4SM904GMMA26MMA_64x32x32_S32S8S8_SS_TNEEEENS4_6LayoutINS5_IJSC_SC_SC_EEENS5_IJNSA_ILi0EEEST_ST_EEEEENS5_IJNS4_10UnderscoreESW_SW_EEEEENS4_13SM90_TMA_LOADENS4_14ComposedLayoutINS4_7SwizzleILi1ELi4ELi3EEENS4_18smem_ptr_flag_bitsILi8EEENSR_INS5_IJNSA_ILi8EEESI_EEENS5_IJSI_SC_EEEEEEEvNS4_8identityENS4_23SM90_TMA_LOAD_MULTICASTES19_vS1A_EENS_8epilogue10collective6detail29Sm90TmaWarpSpecializedAdapterINS1E_15DefaultEpilogueIaSK_SK_NS1D_6thread17LinearCombinationIaLi1EiiLNS1I_9ScaleType4KindE0ELNS_15FloatRoundStyleE2EaEENS1_15EpilogueDefaultEEEEEvvEEEEvNT_6ParamsE,"",@"SHT_CUDA_INFO"
	.sectionflags	@""
	.align	4


	//----- nvinfo : EIATTR_CUDA_API_VERSION
	.align		4
        /*0000*/ 	.byte	0x04, 0x37
        /*0002*/ 	.short	(.L_21 - .L_20)
.L_20:
        /*0004*/ 	.word	0x00000082


	//----- nvinfo : EIATTR_KPARAM_INFO
	.align		4
.L_21:
        /*0008*/ 	.byte	0x04, 0x17
        /*000a*/ 	.short	(.L_23 - .L_22)
.L_22:
        /*000c*/ 	.word	0x00000000
        /*0010*/ 	.short	0x0000
        /*0012*/ 	.short	0x0070
        /*0014*/ 	.byte	0x00, 0xf0, 0x01, 0x10


	//----- nvinfo : EIATTR_SPARSE_MMA_MASK
	.align		4
.L_23:
        /*0018*/ 	.byte	0x03, 0x50
        /*001a*/ 	.short	0x0000


	//----- nvinfo : EIATTR_MAXREG_COUNT
	.align		4
        /*001c*/ 	.byte	0x03, 0x1b
        /*001e*/ 	.short	0x00a8


	//----- nvinfo : EIATTR_NUM_BARRIERS
	.align		4
        /*0020*/ 	.byte	0x02, 0x4c
        /*0022*/ 	.byte	0x01
	.zero		1


	//----- nvinfo : EIATTR_EXTERNS
	.align		4
        /*0024*/ 	.byte	0x04, 0x0f
        /*0026*/ 	.short	(.L_25 - .L_24)


	//   ....[0]....
	.align		4
.L_24:
        /*0028*/ 	.word	index@(__assertfail)


	//----- nvinfo : EIATTR_ANNOTATIONS
	.align		4
.L_25:
        /*002c*/ 	.byte	0x04, 0x55
        /*002e*/ 	.short	(.L_27 - .L_26)


	//   ....[0]....
.L_26:
        /*0030*/ 	.word	0x00000001
        /*0034*/ 	.byte	0x80, 0x10, 0x00, 0x00, 0x01, 0x00, 0x00, 0x00, 0x20, 0x17, 0x00, 0x00, 0x01, 0x00, 0x00, 0x00
        /*0044*/ 	.byte	0x60, 0x85, 0x00, 0x00, 0x01, 0x00, 0x00, 0x00, 0x70, 0x91, 0x00, 0x00


	//----- nvinfo : EIATTR_MERCURY_ISA_VERSION
	.align		4
.L_27:
        /*0050*/ 	.byte	0x03, 0x5f
        /*0052*/ 	.short	0x0101


	//----- nvinfo : EIATTR_INT_WARP_WIDE_INSTR_OFFSETS
	.align		4
        /*0054*/ 	.byte	0x04, 0x31
        /*0056*/ 	.short	(.L_29 - .L_28)


	//   ....[0]....
.L_28:
        /*0058*/ 	.word	0x000007d0


	//   ....[1]....
        /*005c*/ 	.word	0x00000810


	//   ....[2]....
        /*0060*/ 	.word	0x00000870


	//   ....[3]....
        /*0064*/ 	.word	0x000008a0


	//   ....[4]....
        /*0068*/ 	.word	0x000009b0


	//   ....[5]....
        /*006c*/ 	.word	0x00000a30


	//   ....[6]....
        /*0070*/ 	.word	0x00000a40


	//   ....[7]....
        /*0074*/ 	.word	0x00000aa0


	//   ....[8]....
        /*0078*/ 	.word	0x00002550


	//----- nvinfo : EIATTR_COOP_GROUP_MASK_REGIDS
	.align		4
.L_29:
        /*007c*/ 	.byte	0x04, 0x29
        /*007e*/ 	.short	(.L_31 - .L_30)


	//   ....[0]....
.L_30:
        /*0080*/ 	.word	0xffffffff


	//   ....[1]....
        /*0084*/ 	.word	0xffffffff


	//   ....[2]....
        /*0088*/ 	.word	0xffffffff


	//   ....[3]....
        /*008c*/ 	.word	0xffffffff


	//   ....[4]....
        /*0090*/ 	.word	0xffffffff


	//   ....[5]....
        /*0094*/ 	.word	0xffffffff


	//   ....[6]....
        /*0098*/ 	.word	0xffffffff


	//----- nvinfo : EIATTR_COOP_GROUP_INSTR_OFFSETS
	.align		4
.L_31:
        /*009c*/ 	.byte	0x04, 0x28
        /*009e*/ 	.short	(.L_33 - .L_32)


	//   ....[0]....
.L_32:
        /*00a0*/ 	.word	0x00000070


	//   ....[1]....
        /*00a4*/ 	.word	0x00000080


	//   ....[2]....
        /*00a8*/ 	.word	0x00000140


	//   ....[3]....
        /*00ac*/ 	.word	0x000005a0


	//   ....[4]....
        /*00b0*/ 	.word	0x000005e0


	//   ....[5]....
        /*00b4*/ 	.word	0x00000670


	//   ....[6]....
        /*00b8*/ 	.word	0x00000c30


	//----- nvinfo : EIATTR_REG_RECONFIG
	.align		4
.L_33:
        /*00bc*/ 	.byte	0x01, 0x54
	.zero		2


	//----- nvinfo : EIATTR_SYSCALL_OFFSETS
	.align		4
        /*00c0*/ 	.byte	0x04, 0x46
        /*00c2*/ 	.short	(.L_35 - .L_34)


	//   ....[0]....
.L_34:
        /*00c4*/ 	.word	0x00001b30


	//----- nvinfo : EIATTR_MBARRIER_INSTR_OFFSETS
	.align		4
.L_35:
        /*00c8*/ 	.byte	0x04, 0x39
        /*00ca*/ 	.short	(.L_37 - .L_36)


	//   ....[0]....
.L_36:
        /*00cc*/ 	.word	0x00000260
        /*00d0*/ 	.word	0x000000ff
        /*00d4*/ 	.word	0x00000000
        /*00d8*/ 	.short	0x0100
        /*00da*/ 	.byte	0x08
	.zero		1


	//   ....[1]....
        /*00dc*/ 	.word	0x00000270
        /*00e0*/ 	.word	0x000000ff
        /*00e4*/ 	.word	0x000000c8
        /*00e8*/ 	.short	0x0100
        /*00ea*/ 	.byte	0x08
	.zero		1


	//   ....[2]....
        /*00ec*/ 	.word	0x00000280
        /*00f0*/ 	.word	0x000000ff
        /*00f4*/ 	.word	0x00000008
        /*00f8*/ 	.short	0x0100
        /*00fa*/ 	.byte	0x08
	.zero		1


	//   ....[3]....
        /*00fc*/ 	.word	0x00000290
        /*0100*/ 	.word	0x000000ff
        /*0104*/ 	.word	0x000000d0
        /*0108*/ 	.short	0x0100
        /*010a*/ 	.byte	0x08
	.zero		1


	//   ....[4]....
        /*010c*/ 	.word	0x000002a0
        /*0110*/ 	.word	0x000000ff
        /*0114*/ 	.word	0x00000010
        /*0118*/ 	.short	0x0100
        /*011a*/ 	.byte	0x08
	.zero		1


	//   ....[5]....
        /*011c*/ 	.word	0x000002b0
        /*0120*/ 	.word	0x000000ff
        /*0124*/ 	.word	0x000000d8
        /*0128*/ 	.short	0x0100
        /*012a*/ 	.byte	0x08
	.zero		1


	//   ....[6]....
        /*012c*/ 	.word	0x000002c0
        /*0130*/ 	.word	0x000000ff
        /*0134*/ 	.word	0x00000018
        /*0138*/ 	.short	0x0100
        /*013a*/ 	.byte	0x08
	.zero		1


	//   ....[7]....
        /*013c*/ 	.word	0x000002d0
        /*0140*/ 	.word	0x000000ff
        /*0144*/ 	.word	0x000000e0
        /*0148*/ 	.short	0x0100
        /*014a*/ 	.byte	0x08
	.zero		1


	//   ....[8]....
        /*014c*/ 	.word	0x000002e0
        /*0150*/ 	.word	0x000000ff
        /*0154*/ 	.word	0x00000020
        /*0158*/ 	.short	0x0100
        /*015a*/ 	.byte	0x08
	.zero		1


	//   ....[9]....
        /*015c*/ 	.word	0x000002f0
        /*0160*/ 	.word	0x000000ff
        /*0164*/ 	.word	0x000000e8
        /*0168*/ 	.short	0x0100
        /*016a*/ 	.byte	0x08
	.zero		1


	//   ....[10]....
        /*016c*/ 	.word	0x00000300
        /*0170*/ 	.word	0x000000ff
        /*0174*/ 	.word	0x00000028
        /*0178*/ 	.short	0x0100
        /*017a*/ 	.byte	0x08
	.zero		1


	//   ....[11]....
        /*017c*/ 	.word	0x00000310
        /*0180*/ 	.word	0x000000ff
        /*0184*/ 	.word	0x000000f0
        /*0188*/ 	.short	0x0100
        /*018a*/ 	.byte	0x08
	.zero		1


	//   ....[12]....
        /*018c*/ 	.word	0x00000320
        /*0190*/ 	.word	0x000000ff
        /*0194*/ 	.word	0x00000030
        /*0198*/ 	.short	0x0100
        /*019a*/ 	.byte	0x08
	.zero		1


	//   ....[13]....
        /*019c*/ 	.word	0x00000330
        /*01a0*/ 	.word	0x000000ff
        /*01a4*/ 	.word	0x000000f8
        /*01a8*/ 	.short	0x0100
        /*01aa*/ 	.byte	0x08
	.zero		1


	//   ....[14]....
        /*01ac*/ 	.word	0x00000340
        /*01b0*/ 	.word	0x000000ff
        /*01b4*/ 	.word	0x00000038
        /*01b8*/ 	.short	0x0100
        /*01ba*/ 	.byte	0x08
	.zero		1


	//   ....[15]....
        /*01bc*/ 	.word	0x00000350
        /*01c0*/ 	.word	0x000000ff
        /*01c4*/ 	.word	0x00000100
        /*01c8*/ 	.short	0x0100
        /*01ca*/ 	.byte	0x08
	.zero		1


	//   ....[16]....
        /*01cc*/ 	.word	0x00000360
        /*01d0*/ 	.word	0x000000ff
        /*01d4*/ 	.word	0x00000040
        /*01d8*/ 	.short	0x0100
        /*01da*/ 	.byte	0x08
	.zero		1


	//   ....[17]....
        /*01dc*/ 	.word	0x00000370
        /*01e0*/ 	.word	0x000000ff
        /*01e4*/ 	.word	0x00000108
        /*01e8*/ 	.short	0x0100
        /*01ea*/ 	.byte	0x08
	.zero		1


	//   ....[18]....
        /*01ec*/ 	.word	0x00000380
        /*01f0*/ 	.word	0x000000ff
        /*01f4*/ 	.word	0x00000048
        /*01f8*/ 	.short	0x0100
        /*01fa*/ 	.byte	0x08
	.zero		1


	//   ....[19]....
        /*01fc*/ 	.word	0x00000390
        /*0200*/ 	.word	0x000000ff
        /*0204*/ 	.word	0x00000110
        /*0208*/ 	.short	0x0100
        /*020a*/ 	.byte	0x08
	.zero		1


	//   ....[20]....
        /*020c*/ 	.word	0x000003a0
        /*0210*/ 	.word	0x000000ff
        /*0214*/ 	.word	0x00000050
        /*0218*/ 	.short	0x0100
        /*021a*/ 	.byte	0x08
	.zero		1


	//   ....[21]....
        /*021c*/ 	.word	0x000003b0
        /*0220*/ 	.word	0x000000ff
        /*0224*/ 	.word	0x00000118
        /*0228*/ 	.short	0x0100
        /*022a*/ 	.byte	0x08
	.zero		1


	//   ....[22]....
        /*022c*/ 	.word	0x000003c0
        /*0230*/ 	.word	0x000000ff
        /*0234*/ 	.word	0x00000058
        /*0238*/ 	.short	0x0100
        /*023a*/ 	.byte	0x08
	.zero		1


	//   ....[23]....
        /*023c*/ 	.word	0x000003d0
        /*0240*/ 	.word	0x000000ff
        /*0244*/ 	.word	0x00000120
        /*0248*/ 	.short	0x0100
        /*024a*/ 	.byte	0x08
	.zero		1


	//   ....[24]....
        /*024c*/ 	.word	0x000003e0
        /*0250*/ 	.word	0x000000ff
        /*0254*/ 	.word	0x00000060
        /*0258*/ 	.short	0x0100
        /*025a*/ 	.byte	0x08
	.zero		1


	//   ....[25]....
        /*025c*/ 	.word	0x000003f0
        /*0260*/ 	.word	0x000000ff
        /*0264*/ 	.word	0x00000128
        /*0268*/ 	.short	0x0100
        /*026a*/ 	.byte	0x08
	.zero		1


	//   ....[26]....
        /*026c*/ 	.word	0x00000400
        /*0270*/ 	.word	0x000000ff
        /*0274*/ 	.word	0x00000068
        /*0278*/ 	.short	0x0100
        /*027a*/ 	.byte	0x08
	.zero		1


	//   ....[27]....
        /*027c*/ 	.word	0x00000410
        /*0280*/ 	.word	0x000000ff
        /*0284*/ 	.word	0x00000130
        /*0288*/ 	.short	0x0100
        /*028a*/ 	.byte	0x08
	.zero		1


	//   ....[28]....
        /*028c*/ 	.word	0x00000420
        /*0290*/ 	.word	0x000000ff
        /*0294*/ 	.word	0x00000070
        /*0298*/ 	.short	0x0100
        /*029a*/ 	.byte	0x08
	.zero		1


	//   ....[29]....
        /*029c*/ 	.word	0x00000430
        /*02a0*/ 	.word	0x000000ff
        /*02a4*/ 	.word	0x00000138
        /*02a8*/ 	.short	0x0100
        /*02aa*/ 	.byte	0x08
	.zero		1


	//   ....[30]....
        /*02ac*/ 	.word	0x00000440
        /*02b0*/ 	.word	0x000000ff
        /*02b4*/ 	.word	0x00000078
        /*02b8*/ 	.short	0x0100
        /*02ba*/ 	.byte	0x08
	.zero		1


	//   ....[31]....
        /*02bc*/ 	.word	0x00000450
        /*02c0*/ 	.word	0x000000ff
        /*02c4*/ 	.word	0x00000140
        /*02c8*/ 	.short	0x0100
        /*02ca*/ 	.byte	0x08
	.zero		1


	//   ....[32]....
        /*02cc*/ 	.word	0x00000460
        /*02d0*/ 	.word	0x000000ff
        /*02d4*/ 	.word	0x00000080
        /*02d8*/ 	.short	0x0100
        /*02da*/ 	.byte	0x08
	.zero		1


	//   ....[33]....
        /*02dc*/ 	.word	0x00000470
        /*02e0*/ 	.word	0x000000ff
        /*02e4*/ 	.word	0x00000148
        /*02e8*/ 	.short	0x0100
        /*02ea*/ 	.byte	0x08
	.zero		1


	//   ....[34]....
        /*02ec*/ 	.word	0x00000480
        /*02f0*/ 	.word	0x000000ff
        /*02f4*/ 	.word	0x00000088
        /*02f8*/ 	.short	0x0100
        /*02fa*/ 	.byte	0x08
	.zero		1


	//   ....[35]....
        /*02fc*/ 	.word	0x00000490
        /*0300*/ 	.word	0x000000ff
        /*0304*/ 	.word	0x00000150
        /*0308*/ 	.short	0x0100
        /*030a*/ 	.byte	0x08
	.zero		1


	//   ....[36]....
        /*030c*/ 	.word	0x000004a0
        /*0310*/ 	.word	0x000000ff
        /*0314*/ 	.word	0x00000090
        /*0318*/ 	.short	0x0100
        /*031a*/ 	.byte	0x08
	.zero		1


	//   ....[37]....
        /*031c*/ 	.word	0x000004b0
        /*0320*/ 	.word	0x000000ff
        /*0324*/ 	.word	0x00000158
        /*0328*/ 	.short	0x0100
        /*032a*/ 	.byte	0x08
	.zero		1


	//   ....[38]....
        /*032c*/ 	.word	0x000004c0
        /*0330*/ 	.word	0x000000ff
        /*0334*/ 	.word	0x00000098
        /*0338*/ 	.short	0x0100
        /*033a*/ 	.byte	0x08
	.zero		1


	//   ....[39]....
        /*033c*/ 	.word	0x000004d0
        /*0340*/ 	.word	0x000000ff
        /*0344*/ 	.word	0x00000160
        /*0348*/ 	.short	0x0100
        /*034a*/ 	.byte	0x08
	.zero		1


	//   ....[40]....
        /*034c*/ 	.word	0x000004e0
        /*0350*/ 	.word	0x000000ff
        /*0354*/ 	.word	0x000000a0
        /*0358*/ 	.short	0x0100
        /*035a*/ 	.byte	0x08
	.zero		1


	//   ....[41]....
        /*035c*/ 	.word	0x000004f0
        /*0360*/ 	.word	0x000000ff
        /*0364*/ 	.word	0x00000168
        /*0368*/ 	.short	0x0100
        /*036a*/ 	.byte	0x08
	.zero		1


	//   ....[42]....
        /*036c*/ 	.word	0x00000500
        /*0370*/ 	.word	0x000000ff
        /*0374*/ 	.word	0x000000a8
        /*0378*/ 	.short	0x0100
        /*037a*/ 	.byte	0x08
	.zero		1


	//   ....[43]....
        /*037c*/ 	.word	0x00000510
        /*0380*/ 	.word	0x000000ff
        /*0384*/ 	.word	0x00000170
        /*0388*/ 	.short	0x0100
        /*038a*/ 	.byte	0x08
	.zero		1


	//   ....[44]....
        /*038c*/ 	.word	0x00000520
        /*0390*/ 	.word	0x000000ff
        /*0394*/ 	.word	0x000000b0
        /*0398*/ 	.short	0x0100
        /*039a*/ 	.byte	0x08
	.zero		1


	//   ....[45]....
        /*039c*/ 	.word	0x00000530
        /*03a0*/ 	.word	0x000000ff
        /*03a4*/ 	.word	0x00000178
        /*03a8*/ 	.short	0x0100
        /*03aa*/ 	.byte	0x08
	.zero		1


	//   ....[46]....
        /*03ac*/ 	.word	0x00000540
        /*03b0*/ 	.word	0x000000ff
        /*03b4*/ 	.word	0x000000b8
        /*03b8*/ 	.short	0x0100
        /*03ba*/ 	.byte	0x08
	.zero		1


	//   ....[47]....
        /*03bc*/ 	.word	0x00000550
        /*03c0*/ 	.word	0x000000ff
        /*03c4*/ 	.word	0x00000180
        /*03c8*/ 	.short	0x0100
        /*03ca*/ 	.byte	0x08
	.zero		1


	//   ....[48]....
        /*03cc*/ 	.word	0x00000560
        /*03d0*/ 	.word	0x000000ff
        /*03d4*/ 	.word	0x000000c0
        /*03d8*/ 	.short	0x0100
        /*03da*/ 	.byte	0x08
	.zero		1


	//   ....[49]....
        /*03dc*/ 	.word	0x00000570
        /*03e0*/ 	.word	0x000000ff
        /*03e4*/ 	.word	0x00000188
        /*03e8*/ 	.short	0x0100
        /*03ea*/ 	.byte	0x08
	.zero		1


	//   ....[50]....
        /*03ec*/ 	.word	0x00000ad0
        /*03f0*/ 	.word	0x000000ff
        /*03f4*/ 	.word	0x000001c0
        /*03f8*/ 	.short	0x0100
        /*03fa*/ 	.byte	0x08
	.zero		1


	//   ....[51]....
        /*03fc*/ 	.word	0x00000b70
        /*0400*/ 	.word	0x000000ff
        /*0404*/ 	.word	0x000001c8
        /*0408*/ 	.short	0x0100
        /*040a*/ 	.byte	0x08
	.zero		1


	//   ....[52]....
        /*040c*/ 	.word	0x00000bb0
        /*0410*/ 	.word	0x000000ff
        /*0414*/ 	.word	0x000001a0
        /*0418*/ 	.short	0x0100
        /*041a*/ 	.byte	0x09
	.zero		1


	//   ....[53]....
        /*041c*/ 	.word	0x00000bc0
        /*0420*/ 	.word	0x000000ff
        /*0424*/ 	.word	0x000001a8
        /*0428*/ 	.short	0x0100
        /*042a*/ 	.byte	0x09
	.zero		1


	//   ....[54]....
        /*042c*/ 	.word	0x00000bd0
        /*0430*/ 	.word	0x000000ff
        /*0434*/ 	.word	0x000001b0
        /*0438*/ 	.short	0x0100
        /*043a*/ 	.byte	0x09
	.zero		1


	//   ....[55]....
        /*043c*/ 	.word	0x00000be0
        /*0440*/ 	.word	0x000000ff
        /*0444*/ 	.word	0x000001b8
        /*0448*/ 	.short	0x0100
        /*044a*/ 	.byte	0x09
	.zero		1


	//   ....[56]....
        /*044c*/ 	.word	0x000019f0
        /*0450*/ 	.word	0x000000ff
        /*0454*/ 	.word	0xfffffff8
        /*0458*/ 	.short	0x010a
        /*045a*/ 	.byte	0x2b
	.zero		1


	//   ....[57]....
        /*045c*/ 	.word	0x00001bc0
        /*0460*/ 	.word	0x00000003
        /*0464*/ 	.word	0x00000000
        /*0468*/ 	.short	0x010a
        /*046a*/ 	.byte	0x3f
	.zero		1


	//   ....[58]....
        /*046c*/ 	.word	0x00001c20
        /*0470*/ 	.word	0x00000003
        /*0474*/ 	.word	0x00000000
        /*0478*/ 	.short	0x010a
        /*047a*/ 	.byte	0x3f
	.zero		1


	//   ....[59]....
        /*047c*/ 	.word	0x00002060
        /*0480*/ 	.word	0x000000ff
        /*0484*/ 	.word	0x00000000
        /*0488*/ 	.short	0x010a
        /*048a*/ 	.byte	0x07
	.zero		1


	//   ....[60]....
        /*048c*/ 	.word	0x000020a0
        /*0490*/ 	.word	0x000000ff
        /*0494*/ 	.word	0x00000000
        /*0498*/ 	.short	0x010a
        /*049a*/ 	.byte	0x07
	.zero		1


	//   ....[61]....
        /*049c*/ 	.word	0x000023e0
        /*04a0*/ 	.word	0x00000004
        /*04a4*/ 	.word	0x00000000
        /*04a8*/ 	.short	0x0101
        /*04aa*/ 	.byte	0x3f
	.zero		1


	//   ....[62]....
        /*04ac*/ 	.word	0x000024f0
        /*04b0*/ 	.word	0x00000003
        /*04b4*/ 	.word	0x00000000
        /*04b8*/ 	.short	0x0101
        /*04ba*/ 	.byte	0x2e
	.zero		1


	//   ....[63]....
        /*04bc*/ 	.word	0x000025f0
        /*04c0*/ 	.word	0x00000000
        /*04c4*/ 	.word	0x00000000
        /*04c8*/ 	.short	0x0101
        /*04ca*/ 	.byte	0x3f
	.zero		1


	//   ....[64]....
        /*04cc*/ 	.word	0x00002670
        /*04d0*/ 	.word	0x000000ff
        /*04d4*/ 	.word	0x00000008
        /*04d8*/ 	.short	0x010a
        /*04da*/ 	.byte	0x2b
	.zero		1


	//   ....[65]....
        /*04dc*/ 	.word	0x000085a0
        /*04e0*/ 	.word	0x00000000
        /*04e4*/ 	.word	0x00000000
        /*04e8*/ 	.short	0x0101
        /*04ea*/ 	.byte	0x2e
	.zero		1


	//   ....[66]....
        /*04ec*/ 	.word	0x00008ec0
        /*04f0*/ 	.word	0x0000000d
        /*04f4*/ 	.word	0x000000c8
        /*04f8*/ 	.short	0x010a
        /*04fa*/ 	.byte	0x3f
	.zero		1


	//   ....[67]....
        /*04fc*/ 	.word	0x000092a0
        /*0500*/ 	.word	0x00000006
        /*0504*/ 	.word	0x000001c8
        /*0508*/ 	.short	0x0101
        /*050a*/ 	.byte	0x3f
	.zero		1


	//   ....[68]....
        /*050c*/ 	.word	0x000099d0
        /*0510*/ 	.word	0x00000007
        /*0514*/ 	.word	0x00000000
        /*0518*/ 	.short	0x010a
        /*051a*/ 	.byte	0x3f
	.zero		1


	//   ....[69]....
        /*051c*/ 	.word	0x00009a50
        /*0520*/ 	.word	0x00000006
        /*0524*/ 	.word	0x00000000
        /*0528*/ 	.short	0x010a
        /*052a*/ 	.byte	0x3f
	.zero		1


	//   ....[70]....
        /*052c*/ 	.word	0x00009ae0
        /*0530*/ 	.word	0x00000007
        /*0534*/ 	.word	0x00000000
        /*0538*/ 	.short	0x010a
        /*053a*/ 	.byte	0x3f
	.zero		1


	//   ....[71]....
        /*053c*/ 	.word	0x00009b70
        /*0540*/ 	.word	0x00000006
        /*0544*/ 	.word	0x00000000
        /*0548*/ 	.short	0x010a
        /*054a*/ 	.byte	0x3f
	.zero		1


	//   ....[72]....
        /*054c*/ 	.word	0x00009c00
        /*0550*/ 	.word	0x00000007
        /*0554*/ 	.word	0x00000000
        /*0558*/ 	.short	0x010a
        /*055a*/ 	.byte	0x3f
	.zero		1


	//   ....[73]....
        /*055c*/ 	.word	0x00009c90
        /*0560*/ 	.word	0x00000006
        /*0564*/ 	.word	0x00000000
        /*0568*/ 	.short	0x010a
        /*056a*/ 	.byte	0x3f
	.zero		1


	//   ....[74]....
        /*056c*/ 	.word	0x00009d20
        /*0570*/ 	.word	0x00000007
        /*0574*/ 	.word	0x00000000
        /*0578*/ 	.short	0x010a
        /*057a*/ 	.byte	0x3f
	.zero		1


	//   ....[75]....
        /*057c*/ 	.word	0x00009db0
        /*0580*/ 	.word	0x00000006
        /*0584*/ 	.word	0x00000000
        /*0588*/ 	.short	0x010a
        /*058a*/ 	.byte	0x3f
	.zero		1


	//   ....[76]....
        /*058c*/ 	.word	0x00009e40
        /*0590*/ 	.word	0x00000007
        /*0594*/ 	.word	0x00000000
        /*0598*/ 	.short	0x010a
        /*059a*/ 	.byte	0x3f
	.zero		1


	//   ....[77]....
        /*059c*/ 	.word	0x00009ed0
        /*05a0*/ 	.word	0x00000006
        /*05a4*/ 	.word	0x00000000
        /*05a8*/ 	.short	0x010a
        /*05aa*/ 	.byte	0x3f
	.zero		1


	//   ....[78]....
        /*05ac*/ 	.word	0x00009f60
        /*05b0*/ 	.word	0x00000007
        /*05b4*/ 	.word	0x00000000
        /*05b8*/ 	.short	0x010a
        /*05ba*/ 	.byte	0x3f
	.zero		1


	//   ....[79]....
        /*05bc*/ 	.word	0x00009ff0
        /*05c0*/ 	.word	0x00000006
        /*05c4*/ 	.word	0x00000000
        /*05c8*/ 	.short	0x010a
        /*05ca*/ 	.byte	0x3f
	.zero		1


	//   ....[80]....
        /*05cc*/ 	.word	0x0000a080
        /*05d0*/ 	.word	0x00000007
        /*05d4*/ 	.word	0x00000000
        /*05d8*/ 	.short	0x010a
        /*05da*/ 	.byte	0x3f
	.zero		1


	//   ....[81]....
        /*05dc*/ 	.word	0x0000a110
        /*05e0*/ 	.word	0x00000006
        /*05e4*/ 	.word	0x00000000
        /*05e8*/ 	.short	0x010a
        /*05ea*/ 	.byte	0x3f
	.zero		1


	//   ....[82]....
        /*05ec*/ 	.word	0x0000a1a0
        /*05f0*/ 	.word	0x00000007
        /*05f4*/ 	.word	0x00000000
        /*05f8*/ 	.short	0x010a
        /*05fa*/ 	.byte	0x3f
	.zero		1


	//   ....[83]....
        /*05fc*/ 	.word	0x0000a230
        /*0600*/ 	.word	0x00000006
        /*0604*/ 	.word	0x00000000
        /*0608*/ 	.short	0x010a
        /*060a*/ 	.byte	0x3f
	.zero		1


	//   ....[84]....
        /*060c*/ 	.word	0x0000a2c0
        /*0610*/ 	.word	0x00000007
        /*0614*/ 	.word	0x00000000
        /*0618*/ 	.short	0x010a
        /*061a*/ 	.byte	0x3f
	.zero		1


	//   ....[85]....
        /*061c*/ 	.word	0x0000a350
        /*0620*/ 	.word	0x00000006
        /*0624*/ 	.word	0x00000000
        /*0628*/ 	.short	0x010a
        /*062a*/ 	.byte	0x3f
	.zero		1


	//   ....[86]....
        /*062c*/ 	.word	0x0000a3e0
        /*0630*/ 	.word	0x00000007
        /*0634*/ 	.word	0x00000000
        /*0638*/ 	.short	0x010a
        /*063a*/ 	.byte	0x3f
	.zero		1


	//   ....[87]....
        /*063c*/ 	.word	0x0000a470
        /*0640*/ 	.word	0x00000006
        /*0644*/ 	.word	0x00000000
        /*0648*/ 	.short	0x010a
        /*064a*/ 	.byte	0x3f
	.zero		1


	//   ....[88]....
        /*064c*/ 	.word	0x0000a500
        /*0650*/ 	.word	0x00000007
        /*0654*/ 	.word	0x00000000
        /*0658*/ 	.short	0x010a
        /*065a*/ 	.byte	0x3f
	.zero		1


	//   ....[89]....
        /*065c*/ 	.word	0x0000a590
        /*0660*/ 	.word	0x00000006
        /*0664*/ 	.word	0x00000000
        /*0668*/ 	.short	0x010a
        /*066a*/ 	.byte	0x3f
	.zero		1


	//   ....[90]....
        /*066c*/ 	.word	0x0000a620
        /*0670*/ 	.word	0x00000007
        /*0674*/ 	.word	0x00000000
        /*0678*/ 	.short	0x010a
        /*067a*/ 	.byte	0x3f
	.zero		1


	//   ....[91]....
        /*067c*/ 	.word	0x0000a6b0
        /*0680*/ 	.word	0x00000006
        /*0684*/ 	.word	0x00000000
        /*0688*/ 	.short	0x010a
        /*068a*/ 	.byte	0x3f
	.zero		1


	//   ....[92]....
        /*068c*/ 	.word	0x0000a740
        /*0690*/ 	.word	0x00000005
        /*0694*/ 	.word	0x00000000
        /*0698*/ 	.short	0x010a
        /*069a*/ 	.byte	0x3f
	.zero		1


	//   ....[93]....
        /*069c*/ 	.word	0x0000a7b0
        /*06a0*/ 	.word	0x00000003
        /*06a4*/ 	.word	0xfffffff8
        /*06a8*/ 	.short	0x010a
        /*06aa*/ 	.byte	0x3f
	.zero		1


	//   ....[94]....
        /*06ac*/ 	.word	0x0000a800
        /*06b0*/ 	.word	0x00000003
        /*06b4*/ 	.word	0x00000000
        /*06b8*/ 	.short	0x010a
        /*06ba*/ 	.byte	0x3f
	.zero		1


	//   ....[95]....
        /*06bc*/ 	.word	0x0000a860
        /*06c0*/ 	.word	0x00000005
        /*06c4*/ 	.word	0x00000000
        /*06c8*/ 	.short	0x010a
        /*06ca*/ 	.byte	0x3f
	.zero		1


	//   ....[96]....
        /*06cc*/ 	.word	0x0000a8c0
        /*06d0*/ 	.word	0x00000003
        /*06d4*/ 	.word	0x00000008
        /*06d8*/ 	.short	0x010a
        /*06da*/ 	.byte	0x3f
	.zero		1


	//   ....[97]....
        /*06dc*/ 	.word	0x0000a990
        /*06e0*/ 	.word	0x0000000d
        /*06e4*/ 	.word	0x000000c8
        /*06e8*/ 	.short	0x010a
        /*06ea*/ 	.byte	0x3f
	.zero		1


	//   ....[98]....
        /*06ec*/ 	.word	0x0000aa60
        /*06f0*/ 	.word	0x00000007
        /*06f4*/ 	.word	0x00000000
        /*06f8*/ 	.short	0x010a
        /*06fa*/ 	.byte	0x3f
	.zero		1


	//   ....[99]....
        /*06fc*/ 	.word	0x0000aab0
        /*0700*/ 	.word	0x00000006
        /*0704*/ 	.word	0x00000000
        /*0708*/ 	.short	0x010a
        /*070a*/ 	.byte	0x3f
	.zero		1


	//   ....[100]....
        /*070c*/ 	.word	0x0000ab00
        /*0710*/ 	.word	0x00000007
        /*0714*/ 	.word	0x00000000
        /*0718*/ 	.short	0x010a
        /*071a*/ 	.byte	0x3f
	.zero		1


	//   ....[101]....
        /*071c*/ 	.word	0x0000ab50
        /*0720*/ 	.word	0x00000006
        /*0724*/ 	.word	0x00000000
        /*0728*/ 	.short	0x010a
        /*072a*/ 	.byte	0x3f
	.zero		1


	//   ....[102]....
        /*072c*/ 	.word	0x0000aba0
        /*0730*/ 	.word	0x00000007
        /*0734*/ 	.word	0x00000000
        /*0738*/ 	.short	0x010a
        /*073a*/ 	.byte	0x3f
	.zero		1


	//   ....[103]....
        /*073c*/ 	.word	0x0000abf0
        /*0740*/ 	.word	0x00000006
        /*0744*/ 	.word	0x00000000
        /*0748*/ 	.short	0x010a
        /*074a*/ 	.byte	0x3f
	.zero		1


	//   ....[104]....
        /*074c*/ 	.word	0x0000ac40
        /*0750*/ 	.word	0x00000007
        /*0754*/ 	.word	0x00000000
        /*0758*/ 	.short	0x010a
        /*075a*/ 	.byte	0x3f
	.zero		1


	//   ....[105]....
        /*075c*/ 	.word	0x0000ac90
        /*0760*/ 	.word	0x00000006
        /*0764*/ 	.word	0x00000000
        /*0768*/ 	.short	0x010a
        /*076a*/ 	.byte	0x3f
	.zero		1


	//   ....[106]....
        /*076c*/ 	.word	0x0000ace0
        /*0770*/ 	.word	0x00000007
        /*0774*/ 	.word	0x00000000
        /*0778*/ 	.short	0x010a
        /*077a*/ 	.byte	0x3f
	.zero		1


	//   ....[107]....
        /*077c*/ 	.word	0x0000ad30
        /*0780*/ 	.word	0x00000006
        /*0784*/ 	.word	0x00000000
        /*0788*/ 	.short	0x010a
        /*078a*/ 	.byte	0x3f
	.zero		1


	//   ....[108]....
        /*078c*/ 	.word	0x0000ad80
        /*0790*/ 	.word	0x00000007
        /*0794*/ 	.word	0x00000000
        /*0798*/ 	.short	0x010a
        /*079a*/ 	.byte	0x3f
	.zero		1


	//   ....[109]....
        /*079c*/ 	.word	0x0000add0
        /*07a0*/ 	.word	0x00000006
        /*07a4*/ 	.word	0x00000000
        /*07a8*/ 	.short	0x010a
        /*07aa*/ 	.byte	0x3f
	.zero		1


	//   ....[110]....
        /*07ac*/ 	.word	0x0000ae20
        /*07b0*/ 	.word	0x00000007
        /*07b4*/ 	.word	0x00000000
        /*07b8*/ 	.short	0x010a
        /*07ba*/ 	.byte	0x3f
	.zero		1


	//   ....[111]....
        /*07bc*/ 	.word	0x0000ae70
        /*07c0*/ 	.word	0x00000006
        /*07c4*/ 	.word	0x00000000
        /*07c8*/ 	.short	0x010a
        /*07ca*/ 	.byte	0x3f
	.zero		1


	//   ....[112]....
        /*07cc*/ 	.word	0x0000aec0
        /*07d0*/ 	.word	0x00000007
        /*07d4*/ 	.word	0x00000000
        /*07d8*/ 	.short	0x010a
        /*07da*/ 	.byte	0x3f
	.zero		1


	//   ....[113]....
        /*07dc*/ 	.word	0x0000af10
        /*07e0*/ 	.word	0x00000006
        /*07e4*/ 	.word	0x00000000
        /*07e8*/ 	.short	0x010a
        /*07ea*/ 	.byte	0x3f
	.zero		1


	//   ....[114]....
        /*07ec*/ 	.word	0x0000af60
        /*07f0*/ 	.word	0x00000007
        /*07f4*/ 	.word	0x00000000
        /*07f8*/ 	.short	0x010a
        /*07fa*/ 	.byte	0x3f
	.zero		1


	//   ....[115]....
        /*07fc*/ 	.word	0x0000afb0
        /*0800*/ 	.word	0x00000006
        /*0804*/ 	.word	0x00000000
        /*0808*/ 	.short	0x010a
        /*080a*/ 	.byte	0x3f
	.zero		1


	//   ....[116]....
        /*080c*/ 	.word	0x0000b000
        /*0810*/ 	.word	0x00000007
        /*0814*/ 	.word	0x00000000
        /*0818*/ 	.short	0x010a
        /*081a*/ 	.byte	0x3f
	.zero		1


	//   ....[117]....
        /*081c*/ 	.word	0x0000b050
        /*0820*/ 	.word	0x00000006
        /*0824*/ 	.word	0x00000000
        /*0828*/ 	.short	0x010a
        /*082a*/ 	.byte	0x3f
	.zero		1


	//   ....[118]....
        /*082c*/ 	.word	0x0000b0a0
        /*0830*/ 	.word	0x00000007
        /*0834*/ 	.word	0x00000000
        /*0838*/ 	.short	0x010a
        /*083a*/ 	.byte	0x3f
	.zero		1


	//   ....[119]....
        /*083c*/ 	.word	0x0000b0f0
        /*0840*/ 	.word	0x00000006
        /*0844*/ 	.word	0x00000000
        /*0848*/ 	.short	0x010a
        /*084a*/ 	.byte	0x3f
	.zero		1


	//   ....[120]....
        /*084c*/ 	.word	0x0000b140
        /*0850*/ 	.word	0x00000007
        /*0854*/ 	.word	0x00000000
        /*0858*/ 	.short	0x010a
        /*085a*/ 	.byte	0x3f
	.zero		1


	//   ....[121]....
        /*085c*/ 	.word	0x0000b190
        /*0860*/ 	.word	0x00000006
        /*0864*/ 	.word	0x00000000
        /*0868*/ 	.short	0x010a
        /*086a*/ 	.byte	0x3f
	.zero		1


	//----- nvinfo : EIATTR_NUM_MBARRIERS
	.align		4
.L_37:
        /*086c*/ 	.byte	0x03, 0x38
        /*086e*/ 	.short	0x0038


	//----- nvinfo : EIATTR_EXIT_INSTR_OFFSETS
	.align		4
        /*0870*/ 	.byte	0x04, 0x1c
        /*0872*/ 	.short	(.L_39 - .L_38)


	//   ....[0]....
.L_38:
        /*0874*/ 	.word	0x000016b0


	//   ....[1]....
        /*0878*/ 	.word	0x00001710


	//   ....[2]....
        /*087c*/ 	.word	0x00008ba0


	//   ....[3]....
        /*0880*/ 	.word	0x00008bd0


	//   ....[4]....
        /*0884*/ 	.word	0x0000a790


	//----- nvinfo : EIATTR_MAX_THREADS
	.align		4
.L_39:
        /*0888*/ 	.byte	0x04, 0x05
        /*088a*/ 	.short	(.L_41 - .L_40)
.L_40:
        /*088c*/ 	.word	0x00000180
        /*0890*/ 	.word	0x00000001
        /*0894*/ 	.word	0x00000001


	//----- nvinfo : EIATTR_CRS_STACK_SIZE
	.align		4
.L_41:
        /*0898*/ 	.byte	0x04, 0x1e
        /*089a*/ 	.short	(.L_43 - .L_42)
.L_42:
        /*089c*/ 	.word	0x00000000


	//----- nvinfo : EIATTR_CBANK_PARAM_SIZE
	.align		4
.L_43:
        /*08a0*/ 	.byte	0x03, 0x19
        /*08a2*/ 	.short	0x0470


	//----- nvinfo : EIATTR_PARAM_CBANK
	.align		4
        /*08a4*/ 	.byte	0x04, 0x0a
        /*08a6*/ 	.short	(.L_45 - .L_44)
	.align		4
.L_44:
        /*08a8*/ 	.word	index@(.nv.constant0._ZN7cutlass13device_kernelINS_4gemm6kernel13GemmUniversalIN4cute5tupleIJiiiiEEENS1_10collective13CollectiveMmaINS1_34MainloopSm90TmaGmmaWarpSpecializedILi25ENS5_IJNS4_1CILi2EEENSA_ILi1EEESC_EEENS1_32KernelTmaWarpSpecializedPingpongEEENS5_IJNSA_ILi64EEENSA_ILi224EEENSA_ILi32EEEEEEaNS5_IJlSC_lEEEaSK_NS4_8TiledMMAINS4_8MMA_AtomIJNS4_4SM904GMMA26MMA_64x32x32_S32S8S8_SS_TNEEEENS4_6LayoutINS5_IJSC_SC_SC_EEENS5_IJNSA_ILi0EEEST_ST_EEEEENS5_IJNS4_10UnderscoreESW_SW_EEEEENS4_13SM90_TMA_LOADENS4_14ComposedLayoutINS4_7SwizzleILi1ELi4ELi3EEENS4_18smem_ptr_flag_bitsILi8EEENSR_INS5_IJNSA_ILi8EEESI_EEENS5_IJSI_SC_EEEEEEEvNS4_8identityENS4_23SM90_TMA_LOAD_MULTICASTES19_vS1A_EENS_8epilogue10collective6detail29Sm90TmaWarpSpecializedAdapterINS1E_15DefaultEpilogueIaSK_SK_NS1D_6thread17LinearCombinationIaLi1EiiLNS1I_9ScaleType4KindE0ELNS_15FloatRoundStyleE2EaEENS1_15EpilogueDefaultEEEEEvvEEEEvNT_6ParamsE)
        /*08ac*/ 	.short	0x0210
        /*08ae*/ 	.short	0x0470


	//----- nvinfo : EIATTR_SW_WAR
	.align		4
.L_45:
        /*08b0*/ 	.byte	0x04, 0x36
        /*08b2*/ 	.short	(.L_47 - .L_46)
.L_46:
        /*08b4*/ 	.word	0x00000008
.L_47:


//--------------------- .nv.callgraph             --------------------------
	.section	.nv.callgraph,"",@"SHT_CUDA_CALLGRAPH"
	.align	4
	.sectionentsize	8
	.align		4
        /*0000*/ 	.word	0x00000000
	.align		4
        /*0004*/ 	.word	0xffffffff
	.align		4
        /*0008*/ 	.word	index@(_ZN7cutlass13device_kernelINS_4gemm6kernel13GemmUniversalIN4cute5tupleIJiiiiEEENS1_10collective13CollectiveMmaINS1_34MainloopSm90TmaGmmaWarpSpecializedILi25ENS5_IJNS4_1CILi2EEENSA_ILi1EEESC_EEENS1_32KernelTmaWarpSpecializedPingpongEEENS5_IJNSA_ILi64EEENSA_ILi224EEENSA_ILi32EEEEEEaNS5_IJlSC_lEEEaSK_NS4_8TiledMMAINS4_8MMA_AtomIJNS4_4SM904GMMA26MMA_64x32x32_S32S8S8_SS_TNEEEENS4_6LayoutINS5_IJSC_SC_SC_EEENS5_IJNSA_ILi0EEEST_ST_EEEEENS5_IJNS4_10UnderscoreESW_SW_EEEEENS4_13SM90_TMA_LOADENS4_14ComposedLayoutINS4_7SwizzleILi1ELi4ELi3EEENS4_18smem_ptr_flag_bitsILi8EEENSR_INS5_IJNSA_ILi8EEESI_EEENS5_IJSI_SC_EEEEEEEvNS4_8identityENS4_23SM90_TMA_LOAD_MULTICASTES19_vS1A_EENS_8epilogue10collective6detail29Sm90TmaWarpSpecializedAdapterINS1E_15DefaultEpilogueIaSK_SK_NS1D_6thread17LinearCombinationIaLi1EiiLNS1I_9ScaleType4KindE0ELNS_15FloatRoundStyleE2EaEENS1_15EpilogueDefaultEEEEEvvEEEEvNT_6ParamsE)
	.align		4
        /*000c*/ 	.word	index@(__assertfail)
	.align		4
        /*0010*/ 	.word	0x00000000
	.align		4
        /*0014*/ 	.word	0xfffffffe
	.align		4
        /*0018*/ 	.word	0x00000000
	.align		4
        /*001c*/ 	.word	0xfffffffd
	.align		4
        /*0020*/ 	.word	0x00000000
	.align		4
        /*0024*/ 	.word	0xfffffffc


//--------------------- .nv.constant4             --------------------------
	.section	.nv.constant4,"a",@progbits
	.align	8
	.align		8
.nv.constant4:
        /*0000*/ 	.dword	__assertfail
	.align		8
        /*0008*/ 	.dword	__unnamed_1
	.align		8
        /*0010*/ 	.dword	_ZN39_INTERNAL_2e5b758a_4_k_cu_fe7e9102_38984cuda3std3__45__cpo5beginE
	.align		8
        /*0018*/ 	.dword	_ZN39_INTERNAL_2e5b758a_4_k_cu_fe7e9102_38984cuda3std3__45__cpo3endE
	.align		8
        /*0020*/ 	.dword	_ZN39_INTERNAL_2e5b758a_4_k_cu_fe7e9102_38984cuda3std3__45__cpo6cbeginE
	.align		8
        /*0028*/ 	.dword	_ZN39_INTERNAL_2e5b758a_4_k_cu_fe7e9102_38984cuda3std3__45__cpo4cendE
	.align		8
        /*0030*/ 	.dword	_ZN39_INTERNAL_2e5b758a_4_k_cu_fe7e9102_38984cuda3std3__441_GLOBAL__N__2e5b758a_4_k_cu_fe7e9102_38986ignoreE
	.align		8
        /*0038*/ 	.dword	_ZN39_INTERNAL_2e5b758a_4_k_cu_fe7e9102_38984cuda3std3__419piecewise_constructE
	.align		8
        /*0040*/ 	.dword	_ZN39_INTERNAL_2e5b758a_4_k_cu_fe7e9102_38984cuda3std3__48in_placeE
	.align		8
        /*0048*/ 	.dword	_ZN39_INTERNAL_2e5b758a_4_k_cu_fe7e9102_38984cuda3std6ranges3__45__cpo4swapE
	.align		8
        /*0050*/ 	.dword	_ZN39_INTERNAL_2e5b758a_4_k_cu_fe7e9102_38984cuda3std6ranges3__45__cpo9iter_moveE
	.align		8
        /*0058*/ 	.dword	_ZN39_INTERNAL_2e5b758a_4_k_cu_fe7e9102_38984cute7productE
	.align		8
        /*0060*/ 	.dword	_ZN39_INTERNAL_2e5b758a_4_k_cu_fe7e9102_38984cute1_E
	.align		8
        /*0068*/ 	.dword	$str$22
	.align		8
        /*0070*/ 	.dword	$str$23


//--------------------- .text._ZN7cutlass13device_kernelINS_4gemm6kernel13GemmUniversalIN4cute5tupleIJiiiiEEENS1_10collective13CollectiveMmaINS1_34MainloopSm90TmaGmmaWarpSpecializedILi25ENS5_IJNS4_1CILi2EEENSA_ILi1EEESC_EEENS1_32KernelTmaWarpSpecializedPingpongEEENS5_IJNSA_ILi64EEENSA_ILi224EEENSA_ILi32EEEEEEaNS5_IJlSC_lEEEaSK_NS4_8TiledMMAINS4_8MMA_AtomIJNS4_4SM904GMMA26MMA_64x32x32_S32S8S8_SS_TNEEEENS4_6LayoutINS5_IJSC_SC_SC_EEENS5_IJNSA_ILi0EEEST_ST_EEEEENS5_IJNS4_10UnderscoreESW_SW_EEEEENS4_13SM90_TMA_LOADENS4_14ComposedLayoutINS4_7SwizzleILi1ELi4ELi3EEENS4_18smem_ptr_flag_bitsILi8EEENSR_INS5_IJNSA_ILi8EEESI_EEENS5_IJSI_SC_EEEEEEEvNS4_8identityENS4_23SM90_TMA_LOAD_MULTICASTES19_vS1A_EENS_8epilogue10collective6detail29Sm90TmaWarpSpecializedAdapterINS1E_15DefaultEpilogueIaSK_SK_NS1D_6thread17LinearCombinationIaLi1EiiLNS1I_9ScaleType4KindE0ELNS_15FloatRoundStyleE2EaEENS1_15EpilogueDefaultEEEEEvvEEEEvNT_6ParamsE --------------------------
	.section	.text._ZN7cutlass13device_kernelINS_4gemm6kernel13GemmUniversalIN4cute5tupleIJiiiiEEENS1_10collective13CollectiveMmaINS1_34MainloopSm90TmaGmmaWarpSpecializedILi25ENS5_IJNS4_1CILi2EEENSA_ILi1EEESC_EEENS1_32KernelTmaWarpSpecializedPingpongEEENS5_IJNSA_ILi64EEENSA_ILi224EEENSA_ILi32EEEEEEaNS5_IJlSC_lEEEaSK_NS4_8TiledMMAINS4_8MMA_AtomIJNS4_4SM904GMMA26MMA_64x32x32_S32S8S8_SS_TNEEEENS4_6LayoutINS5_IJSC_SC_SC_EEENS5_IJNSA_ILi0EEEST_ST_EEEEENS5_IJNS4_10UnderscoreESW_SW_EEEEENS4_13SM90_TMA_LOADENS4_14ComposedLayoutINS4_7SwizzleILi1ELi4ELi3EEENS4_18smem_ptr_flag_bitsILi8EEENSR_INS5_IJNSA_ILi8EEESI_EEENS5_IJSI_SC_EEEEEEEvNS4_8identityENS4_23SM90_TMA_LOAD_MULTICASTES19_vS1A_EENS_8epilogue10collective6detail29Sm90TmaWarpSpecializedAdapterINS1E_15DefaultEpilogueIaSK_SK_NS1D_6thread17LinearCombinationIaLi1EiiLNS1I_9ScaleType4KindE0ELNS_15FloatRoundStyleE2EaEENS1_15EpilogueDefaultEEEEEvvEEEEvNT_6ParamsE,"ax",@progbits
	.align	128
.text._ZN7cutlass13device_kernelINS_4gemm6kernel13GemmUniversalIN4cute5tupleIJiiiiEEENS1_10collective13CollectiveMmaINS1_34MainloopSm90TmaGmmaWarpSpecializedILi25ENS5_IJNS4_1CILi2EEENSA_ILi1EEESC_EEENS1_32KernelTmaWarpSpecializedPingpongEEENS5_IJNSA_ILi64EEENSA_ILi224EEENSA_ILi32EEEEEEaNS5_IJlSC_lEEEaSK_NS4_8TiledMMAINS4_8MMA_AtomIJNS4_4SM904GMMA26MMA_64x32x32_S32S8S8_SS_TNEEEENS4_6LayoutINS5_IJSC_SC_SC_EEENS5_IJNSA_ILi0EEEST_ST_EEEEENS5_IJNS4_10UnderscoreESW_SW_EEEEENS4_13SM90_TMA_LOADENS4_14ComposedLayoutINS4_7SwizzleILi1ELi4ELi3EEENS4_18smem_ptr_flag_bitsILi8EEENSR_INS5_IJNSA_ILi8EEESI_EEENS5_IJSI_SC_EEEEEEEvNS4_8identityENS4_23SM90_TMA_LOAD_MULTICASTES19_vS1A_EENS_8epilogue10collective6detail29Sm90TmaWarpSpecializedAdapterINS1E_15DefaultEpilogueIaSK_SK_NS1D_6thread17LinearCombinationIaLi1EiiLNS1I_9ScaleType4KindE0ELNS_15FloatRoundStyleE2EaEENS1_15EpilogueDefaultEEEEEvvEEEEvNT_6ParamsE:
        .type           _ZN7cutlass13device_kernelINS_4gemm6kernel13GemmUniversalIN4cute5tupleIJiiiiEEENS1_10collective13CollectiveMmaINS1_34MainloopSm90TmaGmmaWarpSpecializedILi25ENS5_IJNS4_1CILi2EEENSA_ILi1EEESC_EEENS1_32KernelTmaWarpSpecializedPingpongEEENS5_IJNSA_ILi64EEENSA_ILi224EEENSA_ILi32EEEEEEaNS5_IJlSC_lEEEaSK_NS4_8TiledMMAINS4_8MMA_AtomIJNS4_4SM904GMMA26MMA_64x32x32_S32S8S8_SS_TNEEEENS4_6LayoutINS5_IJSC_SC_SC_EEENS5_IJNSA_ILi0EEEST_ST_EEEEENS5_IJNS4_10UnderscoreESW_SW_EEEEENS4_13SM90_TMA_LOADENS4_14ComposedLayoutINS4_7SwizzleILi1ELi4ELi3EEENS4_18smem_ptr_flag_bitsILi8EEENSR_INS5_IJNSA_ILi8EEESI_EEENS5_IJSI_SC_EEEEEEEvNS4_8identityENS4_23SM90_TMA_LOAD_MULTICASTES19_vS1A_EENS_8epilogue10collective6detail29Sm90TmaWarpSpecializedAdapterINS1E_15DefaultEpilogueIaSK_SK_NS1D_6thread17LinearCombinationIaLi1EiiLNS1I_9ScaleType4KindE0ELNS_15FloatRoundStyleE2EaEENS1_15EpilogueDefaultEEEEEvvEEEEvNT_6ParamsE,@function
        .size           _ZN7cutlass13device_kernelINS_4gemm6kernel13GemmUniversalIN4cute5tupleIJiiiiEEENS1_10collective13CollectiveMmaINS1_34MainloopSm90TmaGmmaWarpSpecializedILi25ENS5_IJNS4_1CILi2EEENSA_ILi1EEESC_EEENS1_32KernelTmaWarpSpecializedPingpongEEENS5_IJNSA_ILi64EEENSA_ILi224EEENSA_ILi32EEEEEEaNS5_IJlSC_lEEEaSK_NS4_8TiledMMAINS4_8MMA_AtomIJNS4_4SM904GMMA26MMA_64x32x32_S32S8S8_SS_TNEEEENS4_6LayoutINS5_IJSC_SC_SC_EEENS5_IJNSA_ILi0EEEST_ST_EEEEENS5_IJNS4_10UnderscoreESW_SW_EEEEENS4_13SM90_TMA_LOADENS4_14ComposedLayoutINS4_7SwizzleILi1ELi4ELi3EEENS4_18smem_ptr_flag_bitsILi8EEENSR_INS5_IJNSA_ILi8EEESI_EEENS5_IJSI_SC_EEEEEEEvNS4_8identityENS4_23SM90_TMA_LOAD_MULTICASTES19_vS1A_EENS_8epilogue10collective6detail29Sm90TmaWarpSpecializedAdapterINS1E_15DefaultEpilogueIaSK_SK_NS1D_6thread17LinearCombinationIaLi1EiiLNS1I_9ScaleType4KindE0ELNS_15FloatRoundStyleE2EaEENS1_15EpilogueDefaultEEEEEvvEEEEvNT_6ParamsE,(.L_x_344 - _ZN7cutlass13device_kernelINS_4gemm6kernel13GemmUniversalIN4cute5tupleIJiiiiEEENS1_10collective13CollectiveMmaINS1_34MainloopSm90TmaGmmaWarpSpecializedILi25ENS5_IJNS4_1CILi2EEENSA_ILi1EEESC_EEENS1_32KernelTmaWarpSpecializedPingpongEEENS5_IJNSA_ILi64EEENSA_ILi224EEENSA_ILi32EEEEEEaNS5_IJlSC_lEEEaSK_NS4_8TiledMMAINS4_8MMA_AtomIJNS4_4SM904GMMA26MMA_64x32x32_S32S8S8_SS_TNEEEENS4_6LayoutINS5_IJSC_SC_SC_EEENS5_IJNSA_ILi0EEEST_ST_EEEEENS5_IJNS4_10UnderscoreESW_SW_EEEEENS4_13SM90_TMA_LOADENS4_14ComposedLayoutINS4_7SwizzleILi1ELi4ELi3EEENS4_18smem_ptr_flag_bitsILi8EEENSR_INS5_IJNSA_ILi8EEESI_EEENS5_IJSI_SC_EEEEEEEvNS4_8identityENS4_23SM90_TMA_LOAD_MULTICASTES19_vS1A_EENS_8epilogue10collective6detail29Sm90TmaWarpSpecializedAdapterINS1E_15DefaultEpilogueIaSK_SK_NS1D_6thread17LinearCombinationIaLi1EiiLNS1I_9ScaleType4KindE0ELNS_15FloatRoundStyleE2EaEENS1_15EpilogueDefaultEEEEEvvEEEEvNT_6ParamsE)
        .other          _ZN7cutlass13device_kernelINS_4gemm6kernel13GemmUniversalIN4cute5tupleIJiiiiEEENS1_10collective13CollectiveMmaINS1_34MainloopSm90TmaGmmaWarpSpecializedILi25ENS5_IJNS4_1CILi2EEENSA_ILi1EEESC_EEENS1_32KernelTmaWarpSpecializedPingpongEEENS5_IJNSA_ILi64EEENSA_ILi224EEENSA_ILi32EEEEEEaNS5_IJlSC_lEEEaSK_NS4_8TiledMMAINS4_8MMA_AtomIJNS4_4SM904GMMA26MMA_64x32x32_S32S8S8_SS_TNEEEENS4_6LayoutINS5_IJSC_SC_SC_EEENS5_IJNSA_ILi0EEEST_ST_EEEEENS5_IJNS4_10UnderscoreESW_SW_EEEEENS4_13SM90_TMA_LOADENS4_14ComposedLayoutINS4_7SwizzleILi1ELi4ELi3EEENS4_18smem_ptr_flag_bitsILi8EEENSR_INS5_IJNSA_ILi8EEESI_EEENS5_IJSI_SC_EEEEEEEvNS4_8identityENS4_23SM90_TMA_LOAD_MULTICASTES19_vS1A_EENS_8epilogue10collective6detail29Sm90TmaWarpSpecializedAdapterINS1E_15DefaultEpilogueIaSK_SK_NS1D_6thread17LinearCombinationIaLi1EiiLNS1I_9ScaleType4KindE0ELNS_15FloatRoundStyleE2EaEENS1_15EpilogueDefaultEEEEEvvEEEEvNT_6ParamsE,@"STO_CUDA_ENTRY STV_DEFAULT"
_ZN7cutlass13device_kernelINS_4gemm6kernel13GemmUniversalIN4cute5tupleIJiiiiEEENS1_10collective13CollectiveMmaINS1_34MainloopSm90TmaGmmaWarpSpecializedILi25ENS5_IJNS4_1CILi2EEENSA_ILi1EEESC_EEENS1_32KernelTmaWarpSpecializedPingpongEEENS5_IJNSA_ILi64EEENSA_ILi224EEENSA_ILi32EEEEEEaNS5_IJlSC_lEEEaSK_NS4_8TiledMMAINS4_8MMA_AtomIJNS4_4SM904GMMA26MMA_64x32x32_S32S8S8_SS_TNEEEENS4_6LayoutINS5_IJSC_SC_SC_EEENS5_IJNSA_ILi0EEEST_ST_EEEEENS5_IJNS4_10UnderscoreESW_SW_EEEEENS4_13SM90_TMA_LOADENS4_14ComposedLayoutINS4_7SwizzleILi1ELi4ELi3EEENS4_18smem_ptr_flag_bitsILi8EEENSR_INS5_IJNSA_ILi8EEESI_EEENS5_IJSI_SC_EEEEEEEvNS4_8identityENS4_23SM90_TMA_LOAD_MULTICASTES19_vS1A_EENS_8epilogue10collective6detail29Sm90TmaWarpSpecializedAdapterINS1E_15DefaultEpilogueIaSK_SK_NS1D_6thread17LinearCombinationIaLi1EiiLNS1I_9ScaleType4KindE0ELNS_15FloatRoundStyleE2EaEENS1_15EpilogueDefaultEEEEEvvEEEEvNT_6ParamsE:
[----:B------:R-:W0:Y:S02]  /*0000*/  LDC R1, c[0x0][0x28] ;  /* 0x00000a00ff017b82 */ /* 0x000e240000000800 */
[----:B0-----:R-:W-:Y:S01]  /*0010*/  VIADD R1, R1, 0xfffffff8 ;  /* 0xfffffff801017836 */ /* 0x001fe20000000000 */
[----:B------:R-:W0:Y:S01]  /*0020*/  S2R R5, SR_TID.X ;  /* 0x0000000000057919 */ /* 0x000e220000002100 */
[----:B------:R-:W-:Y:S01]  /*0030*/  ELECT P0, URZ, PT ;  /* 0x00000000003f782f */ /* 0x000fe20003800000 */
[----:B------:R-:W-:Y:S01]  /*0040*/  BSSY B0, `(.L_x_0) ;  /* 0x000000f000007945 */ /* 0x000fe20003800000 */
[--C-:B0-----:R-:W-:Y:S02]  /*0050*/  SHF.R.U32.HI R0, RZ, 0x5, R5.reuse ;  /* 0x00000005ff007819 */ /* 0x101fe40000011605 */
[----:B------:R-:W-:-:S03]  /*0060*/  SHF.R.U32.HI R7, RZ, 0x7, R5 ;  /* 0x00000007ff077819 */ /* 0x000fc60000011605 */
[----:B------:R-:W0:Y:S04]  /*0070*/  SHFL.IDX PT, R2, R0, RZ, 0x1f ;  /* 0x00001fff00027589 */ /* 0x000e2800000e0000 */
[----:B------:R1:W2:Y:S01]  /*0080*/  SHFL.IDX PT, R10, R7, RZ, 0x1f ;  /* 0x00001fff070a7589 */ /* 0x0002a200000e0000 */
[----:B0-----:R-:W-:-:S13]  /*0090*/  ISETP.NE.OR P0, PT, R2, RZ, !P0 ;  /* 0x000000ff0200720c */ /* 0x001fda0004705670 */
[----:B-12---:R-:W-:Y:S05]  /*00a0*/  @P0 BRA `(.L_x_1) ;  /* 0x0000000000200947 */ /* 0x006fea0003800000 */
[----:B------:R-:W-:Y:S02]  /*00b0*/  ULDC.64 UR4, c[0x0][0x198] ;  /* 0x0000660000047ab9 */ /* 0x000fe40000000a00 */
[----:B------:R-:W-:Y:S02]  /*00c0*/  UIADD3 UR6, UP0, UR4, 0xf0, URZ ;  /* 0x000000f004067890 */ /* 0x000fe4000ff1e03f */
[----:B------:R-:W-:Y:S02]  /*00d0*/  UIADD3 UR4, UP1, UR4, 0x1f0, URZ ;  /* 0x000001f004047890 */ /* 0x000fe4000ff3e03f */
[----:B------:R-:W-:Y:S02]  /*00e0*/  UIADD3.X UR7, URZ, UR5, URZ, UP0, !UPT ;  /* 0x000000053f077290 */ /* 0x000fe400087fe43f */
[----:B------:R-:W-:-:S07]  /*00f0*/  UIADD3.X UR5, URZ, UR5, URZ, UP1, !UPT ;  /* 0x000000053f057290 */ /* 0x000fce0008ffe43f */
[----:B------:R0:W-:Y:S02]  /*0100*/  UTMACCTL.PF [UR6] ;  /* 0x00000000060079b9 */ /* 0x0001e40008040000 */
[----:B------:R0:W-:Y:S02]  /*0110*/  UTMACCTL.PF [UR4] ;  /* 0x00000000040079b9 */ /* 0x0001e40008040000 */
[----:B0-----:R-:W-:Y:S01]  /*0120*/  NOP ;  /* 0x0000000000007918 */ /* 0x001fe20000000000 */
.L_x_1:
[----:B------:R-:W-:Y:S05]  /*0130*/  BSYNC B0 ;  /* 0x0000000000007941 */ /* 0x000fea0003800000 */
.L_x_0:
[----:B------:R-:W0:Y:S02]  /*0140*/  SHFL.IDX PT, R8, R0, RZ, 0x1f ;  /* 0x00001fff00087589 */ /* 0x000e2400000e0000 */
[----:B0-----:R-:W-:-:S13]  /*0150*/  ISETP.NE.AND P0, PT, R8, RZ, PT ;  /* 0x000000ff0800720c */ /* 0x001fda0003f05270 */
[----:B------:R-:W-:Y:S05]  /*0160*/  @P0 BRA `(.L_x_2) ;  /* 0x00000004000c0947 */ /* 0x000fea0003800000 */
[----:B------:R-:W-:Y:S01]  /*0170*/  ELECT P0, URZ, PT ;  /* 0x00000000003f782f */ /* 0x000fe20003800000 */
[----:B------:R-:W-:-:S12]  /*0180*/  BSSY B0, `(.L_x_2) ;  /* 0x0000041000007945 */ /* 0x000fd80003800000 */
[----:B------:R-:W-:Y:S05]  /*0190*/  @!P0 BRA `(.L_x_3) ;  /* 0x0000000000fc8947 */ /* 0x000fea0003800000 */
[----:B------:R-:W0:Y:S01]  /*01a0*/  S2UR UR8, SR_CgaCtaId ;  /* 0x00000000000879c3 */ /* 0x000e220000008800 */
[----:B------:R-:W-:Y:S01]  /*01b0*/  UMOV UR4, 0x400 ;  /* 0x0000040000047882 */ /* 0x000fe20000000000 */
[----:B------:R-:W-:Y:S01]  /*01c0*/  UMOV UR5, 0x1 ;  /* 0x0000000100057882 */ /* 0x000fe20000000000 */
[----:B------:R-:W-:Y:S02]  /*01d0*/  UMOV UR6, 0x2 ;  /* 0x0000000200067882 */ /* 0x000fe40000000000 */
[----:B------:R-:W-:-:S04]  /*01e0*/  UIADD3 UR6, -UR6, 0x100000, URZ ;  /* 0x0010000006067890 */ /* 0x000fc8000fffe13f */
[----:B------:R-:W-:Y:S02]  /*01f0*/  USHF.L.U32 UR7, UR6, 0xb, URZ ;  /* 0x0000000b06077899 */ /* 0x000fe4000800063f */
[----:B------:R-:W-:Y:S02]  /*0200*/  USHF.L.U32 UR6, UR6, 0x1, URZ ;  /* 0x0000000106067899 */ /* 0x000fe4000800063f */
[----:B0-----:R-:W-:Y:S02]  /*0210*/  ULEA UR8, UR8, UR4, 0x18 ;  /* 0x0000000408087291 */ /* 0x001fe4000f8ec03f */
[----:B------:R-:W-:-:S04]  /*0220*/  UIADD3 UR4, -UR5, 0x100000, URZ ;  /* 0x0010000005047890 */ /* 0x000fc8000fffe13f */
[----:B------:R-:W-:Y:S02]  /*0230*/  USHF.L.U32 UR5, UR4, 0xb, URZ ;  /* 0x0000000b04057899 */ /* 0x000fe4000800063f */
[----:B------:R-:W-:Y:S01]  /*0240*/  USHF.L.U32 UR4, UR4, 0x1, URZ ;  /* 0x0000000104047899 */ /* 0x000fe2000800063f */
[----:B------:R-:W0:Y:S11]  /*0250*/  FENCE.VIEW.ASYNC.S ;  /* 0x00000000000073c6 */ /* 0x000e360000000000 */
[----:B0-----:R0:W1:Y:S01]  /*0260*/  SYNCS.EXCH.64 URZ, [UR8], UR4 ;  /* 0x00000004083f75b2 */ /* 0x0010620008000100 */
[----:B------:R0:W2:Y:S01]  /*0270*/  SYNCS.EXCH.64 URZ, [UR8+0xc8], UR6 ;  /* 0x0000c806083f75b2 */ /* 0x0000a20008000100 */
[----:B------:R0:W3:Y:S01]  /*0280*/  SYNCS.EXCH.64 URZ, [UR8+0x8], UR4 ;  /* 0x00000804083f75b2 */ /* 0x0000e20008000100 */
[----:B------:R0:W4:Y:S01]  /*0290*/  SYNCS.EXCH.64 URZ, [UR8+0xd0], UR6 ;  /* 0x0000d006083f75b2 */ /* 0x0001220008000100 */
[----:B------:R0:W0:Y:S01]  /*02a0*/  SYNCS.EXCH.64 URZ, [UR8+0x10], UR4 ;  /* 0x00001004083f75b2 */ /* 0x0000220008000100 */
        /* <DEDUP_REMOVED lines=45> */
[----:B-1234-:R-:W-:Y:S01]  /*0580*/  NOP ;  /* 0x0000000000007918 */ /* 0x01efe20000000000 */
.L_x_3:
[----:B0-----:R-:W-:Y:S05]  /*0590*/  BSYNC B0 ;  /* 0x0000000000007941 */ /* 0x001fea0003800000 */
.L_x_2:
[----:B------:R-:W0:Y:S01]  /*05a0*/  SHFL.IDX PT, R9, R0, RZ, 0x1f ;  /* 0x00001fff00097589 */ /* 0x000e2200000e0000 */
[----:B------:R-:W-:Y:S01]  /*05b0*/  SHF.R.S32.HI R4, RZ, 0x1f, R5 ;  /* 0x0000001fff047819 */ /* 0x000fe20000011405 */
[----:B------:R-:W1:Y:S01]  /*05c0*/  S2UR UR12, SR_CTAID.X ;  /* 0x00000000000c79c3 */ /* 0x000e620000002500 */
[----:B------:R-:W-:Y:S01]  /*05d0*/  ELECT P0, URZ, PT ;  /* 0x00000000003f782f */ /* 0x000fe20003800000 */
[----:B------:R2:W3:Y:S01]  /*05e0*/  SHFL.IDX PT, R11, R0, RZ, 0x1f ;  /* 0x00001fff000b7589 */ /* 0x0004e200000e0000 */
[----:B------:R-:W-:Y:S02]  /*05f0*/  LEA.HI R4, R4, R5, RZ, 0x7 ;  /* 0x0000000504047211 */ /* 0x000fe400078f38ff */
[----:B------:R-:W-:Y:S02]  /*0600*/  ELECT P1, URZ, PT ;  /* 0x00000000003f782f */ /* 0x000fe40003820000 */
[----:B------:R-:W-:Y:S01]  /*0610*/  SHF.R.S32.HI R13, RZ, 0x1f, R8 ;  /* 0x0000001fff0d7819 */ /* 0x000fe20000011408 */
[----:B------:R-:W4:Y:S01]  /*0620*/  S2R R6, SR_CTAID.Y ;  /* 0x0000000000067919 */ /* 0x000f220000002600 */
[----:B------:R-:W-:Y:S01]  /*0630*/  LOP3.LUT R4, R4, 0xffffff80, RZ, 0xc0, !PT ;  /* 0xffffff8004047812 */ /* 0x000fe200078ec0ff */
[----:B------:R-:W5:Y:S01]  /*0640*/  LDC R14, c[0x0][0x140] ;  /* 0x00005000ff0e7b82 */ /* 0x000f620000000800 */
[----:B------:R-:W-:Y:S01]  /*0650*/  ULDC UR4, c[0x0][0x150] ;  /* 0x0000540000047ab9 */ /* 0x000fe20000000800 */
[----:B------:R-:W-:Y:S01]  /*0660*/  LEA.HI R13, R13, R8, RZ, 0x2 ;  /* 0x000000080d0d7211 */ /* 0x000fe200078f10ff */
[----:B------:R-:W4:Y:S01]  /*0670*/  SHFL.IDX PT, R16, R7, RZ, 0x1f ;  /* 0x00001fff07107589 */ /* 0x000f2200000e0000 */
[----:B------:R-:W-:Y:S01]  /*0680*/  IMAD.IADD R4, R5, 0x1, -R4 ;  /* 0x0000000105047824 */ /* 0x000fe200078e0a04 */
[----:B------:R-:W-:Y:S01]  /*0690*/  UMOV UR11, 0x80 ;  /* 0x00000080000b7882 */ /* 0x000fe20000000000 */
[----:B------:R-:W-:Y:S01]  /*06a0*/  LOP3.LUT R13, R13, 0x3ffffffc, RZ, 0xc0, !PT ;  /* 0x3ffffffc0d0d7812 */ /* 0x000fe200078ec0ff */
[----:B------:R-:W-:Y:S01]  /*06b0*/  NOP ;  /* 0x0000000000007918 */ /* 0x000fe20000000000 */
[----:B------:R-:W4:Y:S01]  /*06c0*/  LDC R15, c[0x0][0x144] ;  /* 0x00005100ff0f7b82 */ /* 0x000f220000000800 */
[----:B------:R-:W-:Y:S01]  /*06d0*/  SHF.R.S32.HI R3, RZ, 0x1f, R4 ;  /* 0x0000001fff037819 */ /* 0x000fe20000011404 */
[----:B------:R-:W-:Y:S01]  /*06e0*/  NOP ;  /* 0x0000000000007918 */ /* 0x000fe20000000000 */
[----:B------:R-:W-:Y:S01]  /*06f0*/  IMAD.IADD R8, R8, 0x1, -R13 ;  /* 0x0000000108087824 */ /* 0x000fe200078e0a0d */
[C---:B------:R-:W-:Y:S01]  /*0700*/  ISETP.NE.AND P4, PT, R10.reuse, RZ, PT ;  /* 0x000000ff0a00720c */ /* 0x040fe20003f85270 */
[----:B------:R-:W-:Y:S01]  /*0710*/  VIADD R33, R10, 0xffffffff ;  /* 0xffffffff0a217836 */ /* 0x000fe20000000000 */
[----:B0-----:R-:W-:Y:S01]  /*0720*/  ISETP.NE.OR P0, PT, R9, RZ, !P0 ;  /* 0x000000ff0900720c */ /* 0x001fe20004705670 */
[----:B------:R-:W-:Y:S01]  /*0730*/  IMAD.MOV.U32 R138, RZ, RZ, 0x1 ;  /* 0x00000001ff8a7424 */ /* 0x000fe200078e00ff */
[----:B------:R-:W-:Y:S01]  /*0740*/  LEA.HI R9, R3, R4, RZ, 0x3 ;  /* 0x0000000403097211 */ /* 0x000fe200078f18ff */
[----:B------:R-:W0:Y:S01]  /*0750*/  LDC R21, c[0x0][0x148] ;  /* 0x00005200ff157b82 */ /* 0x000e220000000800 */
[----:B-1----:R-:W-:-:S02]  /*0760*/  I2FP.F32.U32 R12, UR12 ;  /* 0x0000000c000c7c45 */ /* 0x002fc40008201000 */
[--C-:B--2---:R-:W-:Y:S02]  /*0770*/  SHF.R.S32.HI R0, RZ, 0x3, R9.reuse ;  /* 0x00000003ff007819 */ /* 0x104fe40000011409 */
[----:B------:R-:W-:Y:S01]  /*0780*/  SHF.R.S32.HI R9, RZ, 0x1f, R9 ;  /* 0x0000001fff097819 */ /* 0x000fe20000011409 */
[----:B------:R-:W-:Y:S01]  /*0790*/  FMUL R12, R12, UR4 ;  /* 0x000000040c0c7c20 */ /* 0x000fe20008400000 */
[----:B---3--:R-:W-:Y:S01]  /*07a0*/  ISETP.NE.OR P1, PT, R11, RZ, !P1 ;  /* 0x000000ff0b00720c */ /* 0x008fe20004f25670 */
[----:B------:R-:W-:Y:S01]  /*07b0*/  ULDC UR4, c[0x0][0x154] ;  /* 0x0000550000047ab9 */ /* 0x000fe20000000800 */
[----:B------:R-:W-:Y:S01]  /*07c0*/  LEA.HI R11, R9, R0, RZ, 0x2 ;  /* 0x00000000090b7211 */ /* 0x000fe200078f10ff */
[----:B------:R-:W-:Y:S01]  /*07d0*/  VOTEU.ALL UP1, P0 ;  /* 0x00000000003f7886 */ /* 0x000fe20000020000 */
[----:B------:R-:W-:Y:S01]  /*07e0*/  SHF.R.S32.HI R9, RZ, 0x1f, R2 ;  /* 0x0000001fff097819 */ /* 0x000fe20000011402 */
[----:B------:R-:W1:Y:S01]  /*07f0*/  F2I.U32.TRUNC.NTZ R12, R12 ;  /* 0x0000000c000c7305 */ /* 0x000e62000020f000 */
[----:B------:R-:W-:Y:S01]  /*0800*/  LOP3.LUT R11, R11, 0xfffffffc, RZ, 0xc0, !PT ;  /* 0xfffffffc0b0b7812 */ /* 0x000fe200078ec0ff */
[----:B------:R-:W-:Y:S01]  /*0810*/  VOTEU.ALL UP0, P0 ;  /* 0x00000000003f7886 */ /* 0x000fe20000000000 */
[----:B------:R-:W-:Y:S01]  /*0820*/  LEA.HI R9, R9, R2, RZ, 0x2 ;  /* 0x0000000209097211 */ /* 0x000fe200078f10ff */
[----:B------:R-:W2:Y:S01]  /*0830*/  @!UP1 S2UR UR7, SR_CgaCtaId ;  /* 0x00000000000799c3 */ /* 0x000ea20000008800 */
[----:B-----5:R-:W-:Y:S01]  /*0840*/  ISETP.EQ.U32.AND P2, PT, R14, 0x1, PT ;  /* 0x000000010e00780c */ /* 0x020fe20003f42070 */
[----:B------:R-:W-:Y:S01]  /*0850*/  IMAD.IADD R11, R0, 0x1, -R11 ;  /* 0x00000001000b7824 */ /* 0x000fe200078e0a0b */
[----:B------:R-:W-:Y:S01]  /*0860*/  LOP3.LUT R9, R9, 0xfffffffc, RZ, 0xc0, !PT ;  /* 0xfffffffc09097812 */ /* 0x000fe200078ec0ff */
[----:B------:R-:W-:Y:S01]  /*0870*/  VOTEU.ALL UP2, P1 ;  /* 0x00000000003f7886 */ /* 0x000fe20000840000 */
[----:B------:R-:W-:Y:S01]  /*0880*/  @!UP1 UMOV UR6, 0x400 ;  /* 0x0000040000069882 */ /* 0x000fe20000000000 */
[----:B------:R-:W-:Y:S01]  /*0890*/  IMAD R8, R8, 0x4, R11 ;  /* 0x0000000408087824 */ /* 0x000fe200078e020b */
[----:B------:R-:W-:Y:S01]  /*08a0*/  VOTEU.ALL UP3, P1 ;  /* 0x00000000003f7886 */ /* 0x000fe20000860000 */
[----:B------:R-:W-:Y:S01]  /*08b0*/  IMAD.IADD R14, R2, 0x1, -R9 ;  /* 0x00000001020e7824 */ /* 0x000fe200078e0a09 */
[----:B----4-:R-:W-:Y:S01]  /*08c0*/  I2FP.F32.U32 R2, R6 ;  /* 0x0000000600027245 */ /* 0x010fe20000201000 */
[----:B------:R-:W3:Y:S01]  /*08d0*/  @!UP2 S2UR UR10, SR_CgaCtaId ;  /* 0x00000000000aa9c3 */ /* 0x000ee20000008800 */
[----:B------:R-:W-:Y:S01]  /*08e0*/  LEA.HI R0, R8, R8, RZ, 0x1 ;  /* 0x0000000808007211 */ /* 0x000fe200078f08ff */
[----:B-1----:R-:W-:Y:S01]  /*08f0*/  IMAD.MOV R12, RZ, RZ, -R12 ;  /* 0x000000ffff0c7224 */ /* 0x002fe200078e0a0c */
[----:B------:R-:W-:Y:S01]  /*0900*/  @!UP2 UMOV UR9, 0x400 ;  /* 0x000004000009a882 */ /* 0x000fe20000000000 */
[----:B------:R-:W-:Y:S01]  /*0910*/  FMUL R2, R2, UR4 ;  /* 0x0000000402027c20 */ /* 0x000fe20008400000 */
[----:B------:R-:W-:Y:S01]  /*0920*/  LOP3.LUT R9, R0, 0xfffffffe, RZ, 0xc0, !PT ;  /* 0xfffffffe00097812 */ /* 0x000fe200078ec0ff */
[----:B------:R-:W-:Y:S01]  /*0930*/  IMAD R20, R15, R12, UR12 ;  /* 0x0000000c0f147e24 */ /* 0x000fe2000f8e020c */
[----:B------:R-:W-:Y:S01]  /*0940*/  UMOV UR4, 0x20 ;  /* 0x0000002000047882 */ /* 0x000fe20000000000 */
[----:B------:R-:W-:Y:S01]  /*0950*/  IMAD.SHL.U32 R139, R8, 0x4, RZ ;  /* 0x00000004088b7824 */ /* 0x000fe200078e00ff */
[----:B------:R-:W-:-:S04]  /*0960*/  @!UP1 UIADD3 UR4, -UR4, 0x100000, URZ ;  /* 0x0010000004049890 */ /* 0x000fc8000fffe13f */
[----:B------:R-:W-:Y:S02]  /*0970*/  @!UP1 USHF.L.U32 UR5, UR4, 0xb, URZ ;  /* 0x0000000b04059899 */ /* 0x000fe4000800063f */
[----:B------:R-:W-:Y:S01]  /*0980*/  @!UP1 USHF.L.U32 UR4, UR4, 0x1, URZ ;  /* 0x0000000104049899 */ /* 0x000fe2000800063f */
[C---:B------:R-:W-:Y:S01]  /*0990*/  IMAD.IADD R9, R8.reuse, 0x1, -R9 ;  /* 0x0000000108097824 */ /* 0x040fe200078e0a09 */
[----:B------:R-:W1:Y:S01]  /*09a0*/  F2I.U32.TRUNC.NTZ R2, R2 ;  /* 0x0000000200027305 */ /* 0x000e62000020f000 */
[----:B------:R-:W-:Y:S01]  /*09b0*/  VOTEU.ALL UP4, P1 ;  /* 0x00000000003f7886 */ /* 0x000fe20000880000 */
[----:B------:R-:W-:Y:S01]  /*09c0*/  LOP3.LUT R139, R8, 0xc, R139, 0x78, !PT ;  /* 0x0000000c088b7812 */ /* 0x000fe200078e788b */
[----:B--2---:R-:W-:Y:S01]  /*09d0*/  @!UP1 ULEA UR8, UR7, UR6, 0x18 ;  /* 0x0000000607089291 */ /* 0x004fe2000f8ec03f */
[----:B------:R-:W-:Y:S01]  /*09e0*/  ISETP.NE.AND P3, PT, R9, R20, PT ;  /* 0x000000140900720c */ /* 0x000fe20003f65270 */
[----:B------:R-:W-:-:S04]  /*09f0*/  @!UP2 UIADD3 UR6, -UR11, 0x100000, URZ ;  /* 0x001000000b06a890 */ /* 0x000fc8000fffe13f */
[----:B------:R-:W-:Y:S02]  /*0a00*/  @!UP2 USHF.L.U32 UR7, UR6, 0xb, URZ ;  /* 0x0000000b0607a899 */ /* 0x000fe4000800063f */
[----:B------:R-:W-:Y:S01]  /*0a10*/  @!UP2 USHF.L.U32 UR6, UR6, 0x1, URZ ;  /* 0x000000010606a899 */ /* 0x000fe2000800063f */
[----:B------:R-:W-:Y:S01]  /*0a20*/  ISETP.GE.U32.AND P6, PT, R33, 0x2, PT ;  /* 0x000000022100780c */ /* 0x000fe20003fc6070 */
[----:B------:R-:W-:Y:S01]  /*0a30*/  VOTEU.ALL UP5, P1 ;  /* 0x00000000003f7886 */ /* 0x000fe200008a0000 */
[----:B------:R-:W-:Y:S01]  /*0a40*/  VOTEU.ALL UP1, P0 ;  /* 0x00000000003f7886 */ /* 0x000fe20000020000 */
[----:B------:R-:W-:Y:S02]  /*0a50*/  LOP3.LUT P0, RZ, R4, 0x7, RZ, 0xc0, !PT ;  /* 0x0000000704ff7812 */ /* 0x000fe4000780c0ff */
[----:B------:R-:W-:Y:S01]  /*0a60*/  R2UR UR43, R16 ;  /* 0x00000000102b72ca */ /* 0x000fe200000e0000 */
[----:B---3--:R-:W-:Y:S01]  /*0a70*/  @!UP2 ULEA UR9, UR10, UR9, 0x18 ;  /* 0x000000090a09a291 */ /* 0x008fe2000f8ec03f */
[C---:B------:R-:W-:Y:S01]  /*0a80*/  ISETP.LT.U32.AND P0, PT, R139.reuse, 0x2, !P0 ;  /* 0x000000028b00780c */ /* 0x040fe20004701070 */
[----:B-1----:R-:W-:Y:S01]  /*0a90*/  IMAD.MOV R24, RZ, RZ, -R2 ;  /* 0x000000ffff187224 */ /* 0x002fe200078e0a02 */
[----:B------:R-:W-:Y:S01]  /*0aa0*/  VOTEU.ALL UP2, P1 ;  /* 0x00000000003f7886 */ /* 0x000fe20000840000 */
[----:B------:R-:W-:Y:S01]  /*0ab0*/  @P3 LEA.HI R0, R139, R139, RZ, 0x1 ;  /* 0x0000008b8b003211 */ /* 0x000fe200078f08ff */
[----:B------:R-:W1:Y:S02]  /*0ac0*/  FENCE.VIEW.ASYNC.S ;  /* 0x00000000000073c6 */ /* 0x000e640000000000 */
[----:B-1----:R1:W2:Y:S01]  /*0ad0*/  @!UP0 SYNCS.EXCH.64 URZ, [UR8+0x1c0], UR4 ;  /* 0x0001c004083f85b2 */ /* 0x0022a20008000100 */
[----:B------:R-:W-:Y:S01]  /*0ae0*/  ISETP.NE.AND P1, PT, R14, 0x3, PT ;  /* 0x000000030e00780c */ /* 0x000fe20003f25270 */
[----:B0-----:R-:W-:Y:S01]  /*0af0*/  IMAD R9, R21, R24, R6 ;  /* 0x0000001815097224 */ /* 0x001fe200078e0206 */
[----:B------:R-:W-:-:S02]  /*0b00*/  @P3 SHF.R.S32.HI R0, RZ, 0x1, R0 ;  /* 0x00000001ff003819 */ /* 0x000fc40000011400 */
[----:B------:R-:W-:Y:S02]  /*0b10*/  ISETP.EQ.OR P1, PT, R14, RZ, !P1 ;  /* 0x000000ff0e00720c */ /* 0x000fe40004f22670 */
[----:B------:R-:W-:Y:S02]  /*0b20*/  @P3 ISETP.NE.AND P5, PT, R0, R9, PT ;  /* 0x000000090000320c */ /* 0x000fe40003fa5270 */
[----:B------:R-:W-:Y:S02]  /*0b30*/  ISETP.EQ.AND P1, PT, R10, RZ, P1 ;  /* 0x000000ff0a00720c */ /* 0x000fe40000f22270 */
[----:B------:R-:W-:Y:S02]  /*0b40*/  SEL R9, RZ, 0x1, !P0 ;  /* 0x00000001ff097807 */ /* 0x000fe40004000000 */
[----:B------:R-:W-:Y:S02]  /*0b50*/  @P3 SEL R138, RZ, 0x1, P5 ;  /* 0x00000001ff8a3807 */ /* 0x000fe40002800000 */
[----:B------:R-:W-:Y:S01]  /*0b60*/  SEL R23, RZ, 0x1, !P1 ;  /* 0x00000001ff177807 */ /* 0x000fe20004800000 */
[----:B------:R1:W0:Y:S01]  /*0b70*/  @!UP1 SYNCS.EXCH.64 URZ, [UR8+0x1c8], UR4 ;  /* 0x0001c804083f95b2 */ /* 0x0002220008000100 */
[----:B------:R-:W-:Y:S01]  /*0b80*/  NOP ;  /* 0x0000000000007918 */ /* 0x000fe20000000000 */
[----:B------:R-:W-:-:S02]  /*0b90*/  LOP3.LUT R138, R138, R9, RZ, 0xc0, !PT ;  /* 0x000000098a8a7212 */ /* 0x000fc400078ec0ff */
[----:B------:R-:W-:Y:S01]  /*0ba0*/  SEL R23, R23, 0x2, P6 ;  /* 0x0000000217177807 */ /* 0x000fe20003000000 */
[----:B------:R1:W3:Y:S01]  /*0bb0*/  @!UP2 SYNCS.EXCH.64 URZ, [UR9+0x1a0], UR6 ;  /* 0x0001a006093fa5b2 */ /* 0x0002e20008000100 */
[----:B------:R1:W4:Y:S01]  /*0bc0*/  @!UP3 SYNCS.EXCH.64 URZ, [UR9+0x1a8], UR6 ;  /* 0x0001a806093fb5b2 */ /* 0x0003220008000100 */
[----:B------:R1:W0:Y:S01]  /*0bd0*/  @!UP4 SYNCS.EXCH.64 URZ, [UR9+0x1b0], UR6 ;  /* 0x0001b006093fc5b2 */ /* 0x0002220008000100 */
[----:B------:R1:W0:Y:S01]  /*0be0*/  @!UP5 SYNCS.EXCH.64 URZ, [UR9+0x1b8], UR6 ;  /* 0x0001b806093fd5b2 */ /* 0x0002220008000100 */
[----:B------:R-:W-:Y:S01]  /*0bf0*/  NOP ;  /* 0x0000000000007918 */ /* 0x000fe20000000000 */
[----:B-12---:R-:W-:Y:S05]  /*0c00*/  @!P2 BRA `(.L_x_4) ;  /* 0x000000000008a947 */ /* 0x006fea0003800000 */
[----:B0--34-:R-:W-:Y:S01]  /*0c10*/  UCGABAR_ARV ;  /* 0x00000000000079c7 */ /* 0x019fe20008000000 */
[----:B------:R-:W-:Y:S05]  /*0c20*/  BRA `(.L_x_5) ;  /* 0x0000000000047947 */ /* 0x000fea0003800000 */
.L_x_4:
[----:B0--34-:R-:W-:Y:S01]  /*0c30*/  NOP ;  /* 0x0000000000007918 */ /* 0x019fe20000000000 */
.L_x_5:
[----:B------:R-:W-:Y:S01]  /*0c40*/  ULDC.64 UR4, c[0x0][0x598] ;  /* 0x0001660000047ab9 */ /* 0x000fe20000000a00 */
[----:B------:R-:W-:Y:S01]  /*0c50*/  ULDC.64 UR36, c[0x0][0x208] ;  /* 0x0000820000247ab9 */ /* 0x000fe20000000a00 */
[----:B------:R-:W-:-:S04]  /*0c60*/  ISETP.NE.U32.AND P0, PT, RZ, UR4, PT ;  /* 0x00000004ff007c0c */ /* 0x000fc8000bf05070 */
[----:B------:R-:W-:-:S13]  /*0c70*/  ISETP.NE.AND.EX P0, PT, RZ, UR5, PT, P0 ;  /* 0x00000005ff007c0c */ /* 0x000fda000bf05300 */
[----:B------:R-:W-:Y:S05]  /*0c80*/  @!P0 BRA `(.L_x_6) ;  /* 0x00000000001c8947 */ /* 0x000fea0003800000 */
[----:B------:R-:W0:Y:S02]  /*0c90*/  LDC.64 R8, c[0x0][0x598] ;  /* 0x00016600ff087b82 */ /* 0x000e240000000a00 */
[----:B0-----:R-:W2:Y:S02]  /*0ca0*/  LDG.E.64 R8, desc[UR36][R8.64] ;  /* 0x0000002408087981 */ /* 0x001ea4000c1e1b00 */
[----:B--2---:R-:W-:-:S04]  /*0cb0*/  ISETP.NE.U32.AND P0, PT, R8, RZ, PT ;  /* 0x000000ff0800720c */ /* 0x004fc80003f05070 */
[----:B------:R-:W-:-:S13]  /*0cc0*/  ISETP.NE.AND.EX P0, PT, R9, RZ, PT, P0 ;  /* 0x000000ff0900720c */ /* 0x000fda0003f05300 */
[----:B------:R-:W-:Y:S05]  /*0cd0*/  @!P0 BRA `(.L_x_6) ;  /* 0x0000000000088947 */ /* 0x000fea0003800000 */
[----:B------:R0:W5:Y:S01]  /*0ce0*/  LD.E R137, desc[UR36][R8.64] ;  /* 0x0000002408897980 */ /* 0x000162000c101900 */
[----:B------:R-:W-:Y:S05]  /*0cf0*/  BRA `(.L_x_7) ;  /* 0x0000000000247947 */ /* 0x000fea0003800000 */
.L_x_6:
[----:B------:R-:W-:Y:S02]  /*0d00*/  ULDC.64 UR4, c[0x0][0x588] ;  /* 0x0001620000047ab9 */ /* 0x000fe40000000a00 */
[----:B------:R-:W-:-:S04]  /*0d10*/  ISETP.NE.U32.AND P0, PT, RZ, UR4, PT ;  /* 0x00000004ff007c0c */ /* 0x000fc8000bf05070 */
[----:B------:R-:W-:-:S13]  /*0d20*/  ISETP.NE.AND.EX P0, PT, RZ, UR5, PT, P0 ;  /* 0x00000005ff007c0c */ /* 0x000fda000bf05300 */
[----:B------:R-:W-:Y:S05]  /*0d30*/  @!P0 BRA `(.L_x_8) ;  /* 0x00000000000c8947 */ /* 0x000fea0003800000 */
[----:B------:R-:W0:Y:S02]  /*0d40*/  LDC.64 R8, c[0x0][0x588] ;  /* 0x00016200ff087b82 */ /* 0x000e240000000a00 */
[----:B0-----:R1:W5:Y:S01]  /*0d50*/  LDG.E R137, desc[UR36][R8.64] ;  /* 0x0000002408897981 */ /* 0x001362000c1e1900 */
[----:B------:R-:W-:Y:S05]  /*0d60*/  BRA `(.L_x_7) ;  /* 0x0000000000087947 */ /* 0x000fea0003800000 */
.L_x_8:
[----:B------:R-:W-:Y:S02]  /*0d70*/  ULDC UR4, c[0x0][0x580] ;  /* 0x0001600000047ab9 */ /* 0x000fe40000000800 */
[----:B------:R-:W-:-:S07]  /*0d80*/  IMAD.U32 R137, RZ, RZ, UR4 ;  /* 0x00000004ff897e24 */ /* 0x000fce000f8e00ff */
.L_x_7:
[----:B------:R-:W-:Y:S02]  /*0d90*/  ULDC.64 UR4, c[0x0][0x5a0] ;  /* 0x0001680000047ab9 */ /* 0x000fe40000000a00 */
[----:B------:R-:W-:-:S04]  /*0da0*/  ISETP.NE.U32.AND P0, PT, RZ, UR4, PT ;  /* 0x00000004ff007c0c */ /* 0x000fc8000bf05070 */
[----:B------:R-:W-:-:S13]  /*0db0*/  ISETP.NE.AND.EX P0, PT, RZ, UR5, PT, P0 ;  /* 0x00000005ff007c0c */ /* 0x000fda000bf05300 */
[----:B------:R-:W-:Y:S05]  /*0dc0*/  @!P0 BRA `(.L_x_9) ;  /* 0x00000000001c8947 */ /* 0x000fea0003800000 */
[----:B01----:R-:W0:Y:S02]  /*0dd0*/  LDC.64 R8, c[0x0][0x5a0] ;  /* 0x00016800ff087b82 */ /* 0x003e240000000a00 */
[----:B0-----:R-:W2:Y:S02]  /*0de0*/  LDG.E.64 R8, desc[UR36][R8.64] ;  /* 0x0000002408087981 */ /* 0x001ea4000c1e1b00 */
[----:B--2---:R-:W-:-:S04]  /*0df0*/  ISETP.NE.U32.AND P0, PT, R8, RZ, PT ;  /* 0x000000ff0800720c */ /* 0x004fc80003f05070 */
[----:B------:R-:W-:-:S13]  /*0e00*/  ISETP.NE.AND.EX P0, PT, R9, RZ, PT, P0 ;  /* 0x000000ff0900720c */ /* 0x000fda0003f05300 */
[----:B------:R-:W-:Y:S05]  /*0e10*/  @!P0 BRA `(.L_x_9) ;  /* 0x0000000000088947 */ /* 0x000fea0003800000 */
[----:B------:R0:W5:Y:S01]  /*0e20*/  LD.E R136, desc[UR36][R8.64] ;  /* 0x0000002408887980 */ /* 0x000162000c101900 */
[----:B------:R-:W-:Y:S05]  /*0e30*/  BRA `(.L_x_10) ;  /* 0x0000000000247947 */ /* 0x000fea0003800000 */
.L_x_9:
[----:B------:R-:W-:Y:S02]  /*0e40*/  ULDC.64 UR4, c[0x0][0x590] ;  /* 0x0001640000047ab9 */ /* 0x000fe40000000a00 */
[----:B------:R-:W-:-:S04]  /*0e50*/  ISETP.NE.U32.AND P0, PT, RZ, UR4, PT ;  /* 0x00000004ff007c0c */ /* 0x000fc8000bf05070 */
[----:B------:R-:W-:-:S13]  /*0e60*/  ISETP.NE.AND.EX P0, PT, RZ, UR5, PT, P0 ;  /* 0x00000005ff007c0c */ /* 0x000fda000bf05300 */
[----:B------:R-:W-:Y:S05]  /*0e70*/  @!P0 BRA `(.L_x_11) ;  /* 0x00000000000c8947 */ /* 0x000fea0003800000 */
[----:B01----:R-:W0:Y:S02]  /*0e80*/  LDC.64 R8, c[0x0][0x590] ;  /* 0x00016400ff087b82 */ /* 0x003e240000000a00 */
[----:B0-----:R1:W5:Y:S01]  /*0e90*/  LDG.E R136, desc[UR36][R8.64] ;  /* 0x0000002408887981 */ /* 0x001362000c1e1900 */
[----:B------:R-:W-:Y:S05]  /*0ea0*/  BRA `(.L_x_10) ;  /* 0x0000000000087947 */ /* 0x000fea0003800000 */
.L_x_11:
[----:B------:R-:W-:Y:S02]  /*0eb0*/  ULDC UR4, c[0x0][0x584] ;  /* 0x0001610000047ab9 */ /* 0x000fe40000000800 */
[----:B------:R-:W-:-:S07]  /*0ec0*/  IMAD.U32 R136, RZ, RZ, UR4 ;  /* 0x00000004ff887e24 */ /* 0x000fce000f8e00ff */
.L_x_10:
[----:B------:R-:W2:Y:S01]  /*0ed0*/  LDC R2, c[0x0][0x65c] ;  /* 0x00019700ff027b82 */ /* 0x000ea20000000800 */
[----:B------:R-:W-:Y:S01]  /*0ee0*/  ULDC UR6, c[0x0][0x28c] ;  /* 0x0000a30000067ab9 */ /* 0x000fe20000000800 */
[----:B------:R-:W-:Y:S01]  /*0ef0*/  ISETP.NE.AND P0, PT, R10, 0x2, PT ;  /* 0x000000020a00780c */ /* 0x000fe20003f05270 */
[----:B------:R-:W-:Y:S01]  /*0f00*/  UIADD3 UR6, UR6, 0x1f, URZ ;  /* 0x0000001f06067890 */ /* 0x000fe2000fffe03f */
[----:B01----:R-:W-:Y:S01]  /*0f10*/  IMAD.U32 R8, RZ, RZ, UR12 ;  /* 0x0000000cff087e24 */ /* 0x003fe2000f8e00ff */
[----:B------:R-:W-:Y:S01]  /*0f20*/  UMOV UR38, URZ ;  /* 0x0000003f00267c82 */ /* 0x000fe20008000000 */
[----:B------:R-:W-:Y:S01]  /*0f30*/  UMOV UR39, URZ ;  /* 0x0000003f00277c82 */ /* 0x000fe20008000000 */
[----:B------:R-:W-:Y:S01]  /*0f40*/  USHF.R.S32.HI UR7, URZ, 0x1f, UR6 ;  /* 0x0000001f3f077899 */ /* 0x000fe20008011406 */
[----:B------:R-:W-:-:S03]  /*0f50*/  ULDC.64 UR8, c[0x0][0x650] ;  /* 0x0001940000087ab9 */ /* 0x000fc60000000a00 */
[----:B------:R-:W-:-:S04]  /*0f60*/  ULEA.HI UR7, UR7, UR6, URZ, 0x5 ;  /* 0x0000000607077291 */ /* 0x000fc8000f8f283f */
[----:B------:R-:W-:Y:S01]  /*0f70*/  USHF.R.S32.HI UR40, URZ, 0x5, UR7 ;  /* 0x000000053f287899 */ /* 0x000fe20008011407 */
[----:B--2---:R-:W-:-:S13]  /*0f80*/  ISETP.NE.AND P1, PT, R2, 0x1, PT ;  /* 0x000000010200780c */ /* 0x004fda0003f25270 */
[----:B------:R-:W0:Y:S01]  /*0f90*/  @P1 LDC R17, c[0x0][0x10] ;  /* 0x00000400ff111b82 */ /* 0x000e220000000800 */
[----:B------:R-:W-:Y:S02]  /*0fa0*/  @P1 IMAD.MOV.U32 R7, RZ, RZ, RZ ;  /* 0x000000ffff071224 */ /* 0x000fe400078e00ff */
[----:B------:R-:W-:-:S05]  /*0fb0*/  @P1 IMAD.MOV.U32 R9, RZ, RZ, RZ ;  /* 0x000000ffff091224 */ /* 0x000fca00078e00ff */
[----:B------:R-:W1:Y:S01]  /*0fc0*/  @!P1 LDC R11, c[0x0][0xc] ;  /* 0x00000300ff0b9b82 */ /* 0x000e620000000800 */
[----:B------:R-:W-:Y:S01]  /*0fd0*/  ULDC UR4, c[0x0][0xc] ;  /* 0x0000030000047ab9 */ /* 0x000fe20000000800 */
[----:B------:R-:W-:Y:S02]  /*0fe0*/  ULDC UR5, c[0x0][0x10] ;  /* 0x0000040000057ab9 */ /* 0x000fe40000000800 */
[----:B------:R-:W-:-:S04]  /*0ff0*/  UIMAD.WIDE.U32 UR4, UR4, UR5, URZ ;  /* 0x00000005040472a5 */ /* 0x000fc8000f8e003f */
[----:B------:R-:W2:Y:S01]  /*1000*/  LDC R0, c[0x0][0x14] ;  /* 0x00000500ff007b82 */ /* 0x000ea20000000800 */
[----:B0-----:R-:W-:-:S04]  /*1010*/  @P1 IMAD.WIDE.U32 R16, R17, UR12, R6 ;  /* 0x0000000c11101c25 */ /* 0x001fc8000f8e0006 */
[----:B------:R-:W-:Y:S02]  /*1020*/  @P1 IMAD.IADD R17, R17, 0x1, R9 ;  /* 0x0000000111111824 */ /* 0x000fe400078e0209 */
[----:B------:R-:W-:Y:S02]  /*1030*/  IMAD.MOV.U32 R9, RZ, RZ, RZ ;  /* 0x000000ffff097224 */ /* 0x000fe400078e00ff */
[----:B-1----:R-:W-:-:S04]  /*1040*/  @!P1 IMAD.WIDE.U32 R8, R6, R11, R8 ;  /* 0x0000000b06089225 */ /* 0x002fc800078e0008 */
[----:B------:R-:W-:Y:S02]  /*1050*/  @!P1 IMAD.MOV.U32 R16, RZ, RZ, R8 ;  /* 0x000000ffff109224 */ /* 0x000fe400078e0008 */
[----:B--2---:R-:W-:-:S04]  /*1060*/  IMAD.WIDE.U32 R12, R0, UR4, RZ ;  /* 0x00000004000c7c25 */ /* 0x004fc8000f8e00ff */
[----:B------:R-:W-:Y:S01]  /*1070*/  IMAD R10, R0, UR5, RZ ;  /* 0x00000005000a7c24 */ /* 0x000fe2000f8e02ff */
[----:B------:R0:W-:Y:S01]  /*1080*/  STL.64 [R1], R12 ;  /* 0x0000000c01007387 */ /* 0x0001e20000100a00 */
[----:B------:R-:W-:Y:S02]  /*1090*/  @!P1 IMAD.MOV.U32 R17, RZ, RZ, R9 ;  /* 0x000000ffff119224 */ /* 0x000fe400078e0009 */
[----:B------:R-:W-:Y:S01]  /*10a0*/  IMAD.IADD R0, R13, 0x1, R10 ;  /* 0x000000010d007824 */ /* 0x000fe200078e020a */
[----:B------:R-:W-:Y:S06]  /*10b0*/  @P0 BRA `(.L_x_12) ;  /* 0x0000000000200947 */ /* 0x000fec0003800000 */
[----:B------:R-:W-:Y:S01]  /*10c0*/  UISETP.GE.U32.AND UP0, UPT, UR40, 0x19, UPT ;  /* 0x000000192800788c */ /* 0x000fe2000bf06070 */
[----:B------:R-:W-:Y:S01]  /*10d0*/  IADD3 R16, P0, R16, R12, RZ ;  /* 0x0000000c10107210 */ /* 0x000fe20007f1e0ff */
[----:B------:R-:W-:Y:S01]  /*10e0*/  UIMAD.WIDE.U32 UR4, UR40, 0x51eb851f, URZ ;  /* 0x51eb851f280478a5 */ /* 0x000fe2000f8e003f */
[----:B------:R-:W-:-:S03]  /*10f0*/  UMOV UR39, URZ ;  /* 0x0000003f00277c82 */ /* 0x000fc60008000000 */
[----:B------:R-:W-:Y:S01]  /*1100*/  USHF.R.U32.HI UR4, URZ, 0x3, UR5 ;  /* 0x000000033f047899 */ /* 0x000fe20008011605 */
[----:B------:R-:W-:-:S03]  /*1110*/  IMAD.X R17, R0, 0x1, R17, P0 ;  /* 0x0000000100117824 */ /* 0x000fc600000e0611 */
[----:B------:R-:W-:Y:S02]  /*1120*/  UIMAD UR38, UR4, -0x19, UR40 ;  /* 0xffffffe7042678a4 */ /* 0x000fe4000f8e0228 */
[----:B------:R-:W-:-:S12]  /*1130*/  @UP0 ULOP3.LUT UR39, UR4, 0x1, URZ, 0xc0, !UPT ;  /* 0x0000000104270892 */ /* 0x000fd8000f8ec03f */
.L_x_12:
[----:B------:R-:W-:Y:S01]  /*1140*/  ISETP.GE.U32.AND P0, PT, R16, UR8, PT ;  /* 0x0000000810007c0c */ /* 0x000fe2000bf06070 */
[----:B------:R-:W-:Y:S01]  /*1150*/  IMAD.MOV.U32 R22, RZ, RZ, -0x1 ;  /* 0xffffffffff167424 */ /* 0x000fe200078e00ff */
[----:B------:R-:W-:Y:S01]  /*1160*/  PRMT R8, RZ, 0x7610, R8 ;  /* 0x00007610ff087816 */ /* 0x000fe20000000008 */
[----:B------:R-:W-:Y:S01]  /*1170*/  IMAD.MOV.U32 R19, RZ, RZ, -0x1 ;  /* 0xffffffffff137424 */ /* 0x000fe200078e00ff */
[----:B------:R-:W-:Y:S01]  /*1180*/  ISETP.GE.U32.AND.EX P0, PT, R17, UR9, PT, P0 ;  /* 0x0000000911007c0c */ /* 0x000fe2000bf06100 */
[----:B------:R-:W-:-:S12]  /*1190*/  IMAD.MOV.U32 R18, RZ, RZ, -0x1 ;  /* 0xffffffffff127424 */ /* 0x000fd800078e00ff */
[----:B------:R-:W-:Y:S05]  /*11a0*/  @P0 BRA `(.L_x_13) ;  /* 0x0000000400240947 */ /* 0x000fea0003800000 */
[----:B------:R-:W1:Y:S01]  /*11b0*/  LDC.64 R18, c[0x0][0x628] ;  /* 0x00018a00ff127b82 */ /* 0x000e620000000a00 */
[----:B------:R-:W-:Y:S02]  /*11c0*/  IMAD.MOV.U32 R8, RZ, RZ, R16 ;  /* 0x000000ffff087224 */ /* 0x000fe400078e0010 */
[----:B------:R-:W-:-:S05]  /*11d0*/  IMAD.MOV.U32 R9, RZ, RZ, R17 ;  /* 0x000000ffff097224 */ /* 0x000fca00078e0011 */
[----:B------:R-:W2:Y:S08]  /*11e0*/  LDC R22, c[0x0][0x630] ;  /* 0x00018c00ff167b82 */ /* 0x000eb00000000800 */
[----:B------:R-:W3:Y:S01]  /*11f0*/  LDC.64 R26, c[0x0][0x620] ;  /* 0x00018800ff1a7b82 */ /* 0x000ee20000000a00 */
[----:B-1----:R-:W-:-:S04]  /*1200*/  ISETP.NE.U32.AND P0, PT, R18, RZ, PT ;  /* 0x000000ff1200720c */ /* 0x002fc80003f05070 */
[----:B------:R-:W-:-:S13]  /*1210*/  ISETP.NE.AND.EX P0, PT, R19, RZ, PT, P0 ;  /* 0x000000ff1300720c */ /* 0x000fda0003f05300 */
[----:B--23--:R-:W-:Y:S05]  /*1220*/  @!P0 BRA `(.L_x_14) ;  /* 0x0000000000288947 */ /* 0x00cfea0003800000 */
[----:B0-----:R-:W0:Y:S02]  /*1230*/  LDC R13, c[0x0][0x634] ;  /* 0x00018d00ff0d7b82 */ /* 0x001e240000000800 */
[----:B0-----:R-:W-:-:S05]  /*1240*/  IADD3 R13, P0, R16, R13, RZ ;  /* 0x0000000d100d7210 */ /* 0x001fca0007f1e0ff */
[----:B------:R-:W-:-:S04]  /*1250*/  IMAD.X R15, RZ, RZ, R17, P0 ;  /* 0x000000ffff0f7224 */ /* 0x000fc800000e0611 */
[----:B------:R-:W-:-:S04]  /*1260*/  IMAD.WIDE.U32 R8, R15, R18, RZ ;  /* 0x000000120f087225 */ /* 0x000fc800078e00ff */
[----:B------:R-:W-:-:S04]  /*1270*/  IMAD.WIDE.U32 R10, P0, R13, R19, R8 ;  /* 0x000000130d0a7225 */ /* 0x000fc80007800008 */
[----:B------:R-:W-:-:S04]  /*1280*/  IMAD.WIDE.U32 R8, R13, R18, RZ ;  /* 0x000000120d087225 */ /* 0x000fc800078e00ff */
[----:B------:R-:W-:Y:S01]  /*1290*/  IMAD.X R13, RZ, RZ, RZ, P0 ;  /* 0x000000ffff0d7224 */ /* 0x000fe200000e06ff */
[----:B------:R-:W-:Y:S01]  /*12a0*/  IADD3 RZ, P0, R9, R10, RZ ;  /* 0x0000000a09ff7210 */ /* 0x000fe20007f1e0ff */
[----:B------:R-:W-:-:S04]  /*12b0*/  IMAD.MOV.U32 R12, RZ, RZ, R11 ;  /* 0x000000ffff0c7224 */ /* 0x000fc800078e000b */
[----:B------:R-:W-:-:S08]  /*12c0*/  IMAD.WIDE.U32.X R8, R15, R19, R12, P0 ;  /* 0x000000130f087225 */ /* 0x000fd000000e040c */
.L_x_14:
[----:B------:R-:W1:Y:S01]  /*12d0*/  LDC.64 R28, c[0x0][0x640] ;  /* 0x00019000ff1c7b82 */ /* 0x000e620000000a00 */
[-CC-:B------:R-:W-:Y:S01]  /*12e0*/  SHF.R.U64 R32, R8, R22.reuse, R9.reuse ;  /* 0x0000001608207219 */ /* 0x180fe20000001209 */
[----:B------:R-:W-:Y:S01]  /*12f0*/  IMAD.MOV.U32 R31, RZ, RZ, 0x1 ;  /* 0x00000001ff1f7424 */ /* 0x000fe200078e00ff */
[----:B------:R-:W-:Y:S02]  /*1300*/  SHF.R.U32.HI R8, RZ, R22, R9 ;  /* 0x00000016ff087219 */ /* 0x000fe40000011609 */
[----:B------:R-:W-:-:S03]  /*1310*/  IADD3 R11, P0, RZ, -R32, RZ ;  /* 0x80000020ff0b7210 */ /* 0x000fc60007f1e0ff */
[----:B0-----:R-:W0:Y:S02]  /*1320*/  LDC R12, c[0x0][0x618] ;  /* 0x00018600ff0c7b82 */ /* 0x001e240000000800 */
[----:B------:R-:W-:-:S04]  /*1330*/  IMAD.X R9, RZ, RZ, ~R8, P0 ;  /* 0x000000ffff097224 */ /* 0x000fc800000e0e08 */
[-C--:B------:R-:W-:Y:S02]  /*1340*/  IMAD R10, R9, R26.reuse, RZ ;  /* 0x0000001a090a7224 */ /* 0x080fe400078e02ff */
[----:B------:R-:W2:Y:S01]  /*1350*/  LDC R13, c[0x0][0x608] ;  /* 0x00018200ff0d7b82 */ /* 0x000ea20000000800 */
[----:B------:R-:W-:-:S04]  /*1360*/  IMAD.WIDE.U32 R8, R11, R26, R16 ;  /* 0x0000001a0b087225 */ /* 0x000fc800078e0010 */
[----:B------:R-:W-:-:S03]  /*1370*/  IMAD R11, R11, R27, R10 ;  /* 0x0000001b0b0b7224 */ /* 0x000fc600078e020a */
[----:B------:R-:W3:Y:S01]  /*1380*/  LDC R18, c[0x0][0x658] ;  /* 0x00019600ff127b82 */ /* 0x000ee20000000800 */
[----:B------:R-:W-:Y:S01]  /*1390*/  IMAD.IADD R9, R9, 0x1, R11 ;  /* 0x0000000109097824 */ /* 0x000fe200078e020b */
[----:B-1----:R-:W-:Y:S01]  /*13a0*/  ISETP.NE.U32.AND P0, PT, R28, RZ, PT ;  /* 0x000000ff1c00720c */ /* 0x002fe20003f05070 */
[----:B------:R-:W-:-:S03]  /*13b0*/  IMAD.MOV.U32 R11, RZ, RZ, -0x1 ;  /* 0xffffffffff0b7424 */ /* 0x000fc600078e00ff */
[----:B------:R-:W-:Y:S02]  /*13c0*/  ISETP.NE.AND.EX P0, PT, R29, RZ, PT, P0 ;  /* 0x000000ff1d00720c */ /* 0x000fe40003f05300 */
[----:B------:R-:W1:Y:S01]  /*13d0*/  LDC R27, c[0x0][0x600] ;  /* 0x00018000ff1b7b82 */ /* 0x000e620000000800 */
[-CC-:B0-----:R-:W-:Y:S02]  /*13e0*/  SHF.R.U64 R25, R8, R12.reuse, R9.reuse ;  /* 0x0000000c08197219 */ /* 0x181fe40000001209 */
[----:B------:R-:W-:-:S05]  /*13f0*/  SHF.R.U32.HI R8, RZ, R12, R9 ;  /* 0x0000000cff087219 */ /* 0x000fca0000011609 */
[----:B------:R-:W0:Y:S01]  /*1400*/  LDC R22, c[0x0][0x648] ;  /* 0x00019200ff167b82 */ /* 0x000e220000000800 */
[-CC-:B--2---:R-:W-:Y:S02]  /*1410*/  SHF.R.U64 R34, R25, R13.reuse, R8.reuse ;  /* 0x0000000d19227219 */ /* 0x184fe40000001208 */
[----:B------:R-:W-:-:S05]  /*1420*/  SHF.R.U32.HI R9, RZ, R13, R8 ;  /* 0x0000000dff097219 */ /* 0x000fca0000011608 */
[----:B------:R-:W2:Y:S01]  /*1430*/  LDC R26, c[0x0][0x638] ;  /* 0x00018e00ff1a7b82 */ /* 0x000ea20000000800 */
[-C--:B---3--:R-:W-:Y:S02]  /*1440*/  SHF.L.U32 R8, R11, R18.reuse, RZ ;  /* 0x000000120b087219 */ /* 0x088fe400000006ff */
[--C-:B------:R-:W-:Y:S02]  /*1450*/  SHF.R.U64 R36, R34, R18, R9.reuse ;  /* 0x0000001222247219 */ /* 0x100fe40000001209 */
[----:B------:R-:W-:Y:S02]  /*1460*/  LOP3.LUT R15, RZ, R8, RZ, 0x33, !PT ;  /* 0x00000008ff0f7212 */ /* 0x000fe400078e33ff */
[----:B------:R-:W-:Y:S01]  /*1470*/  SHF.R.U32.HI R9, RZ, R18, R9 ;  /* 0x00000012ff097219 */ /* 0x000fe20000011609 */
[----:B------:R-:W3:Y:S01]  /*1480*/  LDC R30, c[0x0][0x610] ;  /* 0x00018400ff1e7b82 */ /* 0x000ee20000000800 */
[----:B------:R-:W-:Y:S01]  /*1490*/  IMAD.MOV.U32 R8, RZ, RZ, R36 ;  /* 0x000000ffff087224 */ /* 0x000fe200078e0024 */
[----:B------:R-:W-:Y:S06]  /*14a0*/  @!P0 BRA `(.L_x_15) ;  /* 0x0000000000288947 */ /* 0x000fec0003800000 */
[----:B------:R-:W4:Y:S02]  /*14b0*/  LDC R13, c[0x0][0x64c] ;  /* 0x00019300ff0d7b82 */ /* 0x000f240000000800 */
[----:B----4-:R-:W-:-:S05]  /*14c0*/  IADD3 R13, P0, R36, R13, RZ ;  /* 0x0000000d240d7210 */ /* 0x010fca0007f1e0ff */
        /* <DEDUP_REMOVED lines=8> */
.L_x_15:
[----:B0-----:R-:W-:Y:S01]  /*1550*/  SHF.R.U64 R9, R8, R22, R9 ;  /* 0x0000001608097219 */ /* 0x001fe20000001209 */
[----:B-1----:R-:W-:Y:S01]  /*1560*/  VIADD R10, R27, 0xffffffff ;  /* 0xffffffff1b0a7836 */ /* 0x002fe20000000000 */
[----:B------:R-:W-:Y:S01]  /*1570*/  SHF.L.U32 R7, R31, R18, RZ ;  /* 0x000000121f077219 */ /* 0x000fe200000006ff */
[----:B------:R-:W-:Y:S01]  /*1580*/  @P1 IMAD R20, R21, R24, R6 ;  /* 0x0000001815141224 */ /* 0x000fe200078e0206 */
[----:B------:R-:W-:Y:S01]  /*1590*/  LOP3.LUT R8, R34, R15, RZ, 0xc0, !PT ;  /* 0x0000000f22087212 */ /* 0x000fe200078ec0ff */
[----:B------:R-:W-:Y:S01]  /*15a0*/  IMAD.MOV R11, RZ, RZ, -R9 ;  /* 0x000000ffff0b7224 */ /* 0x000fe200078e0a09 */
[----:B------:R-:W-:Y:S01]  /*15b0*/  LOP3.LUT R10, R25, R10, RZ, 0xc0, !PT ;  /* 0x0000000a190a7212 */ /* 0x000fe200078ec0ff */
[----:B------:R-:W-:Y:S02]  /*15c0*/  IMAD.MOV.U32 R18, RZ, RZ, R32 ;  /* 0x000000ffff127224 */ /* 0x000fe400078e0020 */
[----:B------:R-:W-:Y:S02]  /*15d0*/  IMAD R7, R7, R9, R8 ;  /* 0x0000000907077224 */ /* 0x000fe400078e0208 */
[----:B--2---:R-:W-:-:S02]  /*15e0*/  IMAD R6, R11, R26, R36 ;  /* 0x0000001a0b067224 */ /* 0x004fc400078e0224 */
[----:B---3--:R-:W-:Y:S02]  /*15f0*/  IMAD R22, R7, R30, R20 ;  /* 0x0000001e07167224 */ /* 0x008fe400078e0214 */
[----:B------:R-:W-:Y:S02]  /*1600*/  IMAD R7, R6, R27, R10 ;  /* 0x0000001b06077224 */ /* 0x000fe400078e020a */
[----:B------:R-:W-:-:S03]  /*1610*/  IMAD.MOV.U32 R8, RZ, RZ, 0x1 ;  /* 0x00000001ff087424 */ /* 0x000fc600078e00ff */
[----:B------:R-:W-:Y:S02]  /*1620*/  SEL R19, R7, R22, !P1 ;  /* 0x0000001607137207 */ /* 0x000fe40004800000 */
[----:B------:R-:W-:-:S07]  /*1630*/  SEL R22, R22, R7, !P1 ;  /* 0x0000000716167207 */ /* 0x000fce0004800000 */
.L_x_13:
[----:B------:R-:W-:Y:S05]  /*1640*/  @!P2 BRA `(.L_x_16) ;  /* 0x00000000000ca947 */ /* 0x000fea0003800000 */
[----:B------:R-:W-:Y:S01]  /*1650*/  UCGABAR_WAIT ;  /* 0x0000000000007dc7 */ /* 0x000fe20008000000 */
[----:B------:R-:W-:Y:S01]  /*1660*/  CCTL.IVALL ;  /* 0x00000000ff00798f */ /* 0x000fe20002000000 */
[----:B------:R-:W-:Y:S05]  /*1670*/  BRA `(.L_x_17) ;  /* 0x0000000000047947 */ /* 0x000fea0003800000 */
.L_x_16:
[----:B------:R-:W-:Y:S06]  /*1680*/  BAR.SYNC.DEFER_BLOCKING 0x0 ;  /* 0x0000000000007b1d */ /* 0x000fec0000010000 */
.L_x_17:
[----:B------:R-:W-:Y:S05]  /*1690*/  @!P4 BRA `(.L_x_18) ;  /* 0x000000740044c947 */ /* 0x000fea0003800000 */
[----:B------:R-:W-:-:S13]  /*16a0*/  ISETP.GT.U32.AND P0, PT, R33, 0x1, PT ;  /* 0x000000012100780c */ /* 0x000fda0003f04070 */
[----:B------:R-:W-:Y:S05]  /*16b0*/  @P0 EXIT ;  /* 0x000000000000094d */ /* 0x000fea0003800000 */
.L_x_19:
[----:B------:R-:W-:-:S08]  /*16c0*/  NOP ;  /* 0x0000000000007918 */ /* 0x000fd00000000000 */
[----:B------:R-:W1:Y:S02]  /*16d0*/  USETMAXREG.TRY_ALLOC.CTAPOOL UP0, 0xe8 ;  /* 0x000000e8000079c8 */ /* 0x000e640008000600 */
[----:B-1----:R-:W-:-:S13]  /*16e0*/  PLOP3.LUT P0, PT, PT, PT, UP0, 0x80, 0x0 ;  /* 0x000000000000781c */ /* 0x002fda0003f0f008 */
[----:B------:R-:W-:Y:S05]  /*16f0*/  @!P0 BRA `(.L_x_19) ;  /* 0xfffffffc00f08947 */ /* 0x000fea000383ffff */
[----:B------:R-:W-:-:S13]  /*1700*/  LOP3.LUT P0, RZ, R8, 0xff, RZ, 0xc0, !PT ;  /* 0x000000ff08ff7812 */ /* 0x000fda000780c0ff */
[----:B------:R-:W-:Y:S05]  /*1710*/  @!P0 EXIT ;  /* 0x000000000000894d */ /* 0x000fea0003800000 */
[----:B------:R-:W2:Y:S01]  /*1720*/  LDL.64 R10, [R1] ;  /* 0x00000000010a7983 */ /* 0x000ea20000100a00 */
[CC--:B------:R-:W-:Y:S01]  /*1730*/  LEA.HI R5, R3.reuse, R4.reuse, RZ, 0x2 ;  /* 0x0000000403057211 */ /* 0x0c0fe200078f10ff */
[----:B------:R-:W1:Y:S01]  /*1740*/  S2UR UR4, SR_CgaCtaId ;  /* 0x00000000000479c3 */ /* 0x000e620000008800 */
[----:B------:R-:W-:Y:S01]  /*1750*/  LEA.HI R3, R3, R4, RZ, 0x5 ;  /* 0x0000000403037211 */ /* 0x000fe200078f28ff */
[----:B------:R-:W-:Y:S01]  /*1760*/  UISETP.LT.AND UP0, UPT, UR40, 0x1, UPT ;  /* 0x000000012800788c */ /* 0x000fe2000bf01270 */
[--C-:B------:R-:W-:Y:S01]  /*1770*/  SHF.R.S32.HI R140, RZ, 0x2, R5.reuse ;  /* 0x00000002ff8c7819 */ /* 0x100fe20000011405 */
[----:B------:R-:W-:Y:S01]  /*1780*/  UIADD3 UR5, UR43, -0x1, URZ ;  /* 0xffffffff2b057890 */ /* 0x000fe2000fffe03f */
[----:B------:R-:W-:Y:S01]  /*1790*/  SHF.R.S32.HI R7, RZ, 0x1f, R5 ;  /* 0x0000001fff077819 */ /* 0x000fe20000011405 */
[----:B------:R-:W-:Y:S01]  /*17a0*/  USEL UR42, UR40, 0x1, UP0 ;  /* 0x00000001282a7887 */ /* 0x000fe20008000000 */
[----:B------:R-:W-:Y:S01]  /*17b0*/  SHF.R.S32.HI R3, RZ, 0x5, R3 ;  /* 0x00000005ff037819 */ /* 0x000fe20000011403 */
[----:B------:R-:W3:Y:S01]  /*17c0*/  LDC R144, c[0x0][0x658] ;  /* 0x00019600ff907b82 */ /* 0x000ee20000000800 */
[----:B------:R-:W-:Y:S01]  /*17d0*/  LEA.HI R7, R7, R140, RZ, 0x3 ;  /* 0x0000008c07077211 */ /* 0x000fe200078f18ff */
[----:B------:R-:W-:Y:S01]  /*17e0*/  UMOV UR41, 0x400 ;  /* 0x0000040000297882 */ /* 0x000fe20000000000 */
[----:B------:R-:W-:Y:S01]  /*17f0*/  LOP3.LUT R5, R5, 0xfffffffc, RZ, 0xc0, !PT ;  /* 0xfffffffc05057812 */ /* 0x000fe200078ec0ff */
[----:B------:R-:W-:Y:S01]  /*1800*/  UISETP.NE.AND UP0, UPT, UR5, URZ, UPT ;  /* 0x0000003f0500728c */ /* 0x000fe2000bf05270 */
[----:B------:R-:W-:Y:S01]  /*1810*/  LOP3.LUT R7, R7, 0xfffffff8, RZ, 0xc0, !PT ;  /* 0xfffffff807077812 */ /* 0x000fe200078ec0ff */
[----:B------:R-:W-:Y:S01]  /*1820*/  ULDC UR6, c[0x0][0x284] ;  /* 0x0000a10000067ab9 */ /* 0x000fe20000000800 */
[----:B------:R-:W-:Y:S01]  /*1830*/  USHF.L.U32 UR45, UR40, 0x1, URZ ;  /* 0x00000001282d7899 */ /* 0x000fe2000800063f */
[----:B------:R-:W4:Y:S01]  /*1840*/  LDC R6, c[0x0][0x288] ;  /* 0x0000a200ff067b82 */ /* 0x000f220000000800 */
[----:B------:R-:W-:Y:S01]  /*1850*/  IMAD.IADD R5, R4, 0x1, -R5 ;  /* 0x0000000104057824 */ /* 0x000fe200078e0a05 */
[----:B------:R-:W-:Y:S01]  /*1860*/  UIADD3 UR42, -UR42, UR40, URZ ;  /* 0x000000282a2a7290 */ /* 0x000fe2000fffe13f */
[----:B------:R-:W-:-:S02]  /*1870*/  IMAD.IADD R140, R140, 0x1, -R7 ;  /* 0x000000018c8c7824 */ /* 0x000fc400078e0a07 */
[----:B------:R-:W-:Y:S02]  /*1880*/  IMAD.MOV.U32 R7, RZ, RZ, 0x1 ;  /* 0x00000001ff077424 */ /* 0x000fe400078e00ff */
[--C-:B------:R-:W-:Y:S01]  /*1890*/  IMAD R148, R3, -0x10, -R140.reuse ;  /* 0xfffffff003947824 */ /* 0x100fe200078e0a8c */
[--C-:B------:R-:W-:Y:S01]  /*18a0*/  SHF.R.S32.HI R141, RZ, 0x1f, R140.reuse ;  /* 0x0000001fff8d7819 */ /* 0x100fe2000001148c */
[----:B-1----:R-:W-:Y:S01]  /*18b0*/  ULEA UR41, UR4, UR41, 0x18 ;  /* 0x0000002904297291 */ /* 0x002fe2000f8ec03f */
[----:B------:R-:W-:Y:S01]  /*18c0*/  IMAD.SHL.U32 R142, R5, 0x2, RZ ;  /* 0x00000002058e7824 */ /* 0x000fe200078e00ff */
[----:B------:R-:W-:Y:S01]  /*18d0*/  USHF.L.U32 UR4, UR5, 0x3, URZ ;  /* 0x0000000305047899 */ /* 0x000fe2000800063f */
[----:B------:R-:W-:Y:S01]  /*18e0*/  VIADD R148, R148, UR6 ;  /* 0x0000000694947c36 */ /* 0x000fe20008000000 */
[----:B------:R-:W-:Y:S01]  /*18f0*/  USEL UR5, URZ, 0x1, UP0 ;  /* 0x000000013f057887 */ /* 0x000fe20008000000 */
[----:B------:R-:W-:Y:S01]  /*1900*/  IMAD.WIDE R140, R3, 0x10, R140 ;  /* 0x00000010038c7825 */ /* 0x000fe200078e028c */
[----:B------:R-:W-:Y:S01]  /*1910*/  UIADD3 UR46, UR41, 0x1a0, URZ ;  /* 0x000001a0292e7890 */ /* 0x000fe2000fffe03f */
[----:B------:R-:W-:Y:S01]  /*1920*/  SHF.R.S32.HI R143, RZ, 0x1f, R142 ;  /* 0x0000001fff8f7819 */ /* 0x000fe2000001148e */
[----:B------:R-:W-:Y:S01]  /*1930*/  ULOP3.LUT UR4, UR4, 0x8, URZ, 0xc0, !UPT ;  /* 0x0000000804047892 */ /* 0x000fe2000f8ec03f */
[----:B------:R-:W-:Y:S01]  /*1940*/  IMAD.MOV.U32 R3, RZ, RZ, -0x1 ;  /* 0xffffffffff037424 */ /* 0x000fe200078e00ff */
[----:B------:R-:W-:Y:S01]  /*1950*/  ULEA UR43, UR43, UR46, 0x3 ;  /* 0x0000002e2b2b7291 */ /* 0x000fe2000f8e183f */
[----:B------:R-:W-:Y:S01]  /*1960*/  IMAD.U32 R150, RZ, RZ, UR5 ;  /* 0x00000005ff967e24 */ /* 0x000fe2000f8e00ff */
[----:B------:R-:W-:-:S02]  /*1970*/  ULOP3.LUT UR47, UR4, 0x8, URZ, 0x3c, !UPT ;  /* 0x00000008042f7892 */ /* 0x000fc4000f8e3c3f */
[-C--:B---3--:R-:W-:Y:S01]  /*1980*/  SHF.L.U32 R3, R3, R144.reuse, RZ ;  /* 0x0000009003037219 */ /* 0x088fe200000006ff */
[----:B----4-:R-:W-:Y:S01]  /*1990*/  IMAD R145, R5, -0x2, R6 ;  /* 0xfffffffe05917824 */ /* 0x010fe200078e0206 */
[----:B------:R-:W-:Y:S01]  /*19a0*/  SHF.L.U32 R144, R7, R144, RZ ;  /* 0x0000009007907219 */ /* 0x000fe200000006ff */
[----:B------:R-:W-:Y:S01]  /*19b0*/  ULOP3.LUT UR44, UR4, 0x18, URZ, 0x3c, !UPT ;  /* 0x00000018042c7892 */ /* 0x000fe2000f8e3c3f */
[----:B------:R-:W-:Y:S02]  /*19c0*/  LOP3.LUT R147, RZ, R3, RZ, 0x33, !PT ;  /* 0x00000003ff937212 */ /* 0x000fe400078e33ff */
[----:B--2---:R-:W-:-:S09]  /*19d0*/  SHF.L.U64.HI R146, R10, 0x1, R0 ;  /* 0x000000010a927819 */ /* 0x004fd20000010200 */
.L_x_267:
[----:B------:R-:W-:-:S04]  /*19e0*/  SHF.L.U32 R0, R150, 0x1f, RZ ;  /* 0x0000001f96007819 */ /* 0x000fc800000006ff */
[----:B-1----:R-:W1:Y:S02]  /*19f0*/  SYNCS.PHASECHK.TRANS64.TRYWAIT P0, [UR43+-0x8], R0 ;  /* 0xfffff800ff0075a7 */ /* 0x002e64000800016b */
[----:B-12-4-:R-:W-:Y:S05]  /*1a00*/  @!P0 BRA `(.L_x_20) ;  /* 0x0000008c00648947 */ /* 0x016fea0003800000 */
.L_x_310:
[----:B------:R-:W-:Y:S02]  /*1a10*/  ULDC UR4, c[0x0][0x28c] ;  /* 0x0000a30000047ab9 */ /* 0x000fe40000000800 */
[----:B------:R-:W-:-:S13]  /*1a20*/  ISETP.LT.AND P0, PT, RZ, UR4, PT ;  /* 0x00000004ff007c0c */ /* 0x000fda000bf01270 */
[----:B------:R-:W-:Y:S05]  /*1a30*/  @P0 BRA `(.L_x_21) ;  /* 0x0000000000400947 */ /* 0x000fea0003800000 */
[----:B-1----:R-:W-:Y:S01]  /*1a40*/  MOV R0, 0x0 ;  /* 0x0000000000007802 */ /* 0x002fe20000000f00 */
[----:B------:R-:W-:Y:S01]  /*1a50*/  ULDC.64 UR4, c[0x4][0x68] ;  /* 0x01001a0000047ab9 */ /* 0x000fe20000000a00 */
[----:B------:R-:W-:Y:S01]  /*1a60*/  ULDC.64 UR6, c[0x4][0x8] ;  /* 0x0100020000067ab9 */ /* 0x000fe20000000a00 */
[----:B------:R-:W-:Y:S01]  /*1a70*/  IMAD.U32 R4, RZ, RZ, UR4 ;  /* 0x00000004ff047e24 */ /* 0x000fe2000f8e00ff */
[----:B------:R1:W2:Y:S01]  /*1a80*/  LDC.64 R14, c[0x4][R0] ;  /* 0x01000000000e7b82 */ /* 0x0002a20000000a00 */
[----:B------:R-:W-:Y:S01]  /*1a90*/  IMAD.U32 R5, RZ, RZ, UR5 ;  /* 0x00000005ff057e24 */ /* 0x000fe2000f8e00ff */
[----:B------:R-:W-:Y:S01]  /*1aa0*/  ULDC.64 UR4, c[0x4][0x70] ;  /* 0x01001c0000047ab9 */ /* 0x000fe20000000a00 */
[----:B------:R-:W-:Y:S02]  /*1ab0*/  IMAD.U32 R10, RZ, RZ, UR6 ;  /* 0x00000006ff0a7e24 */ /* 0x000fe4000f8e00ff */
[----:B------:R-:W-:Y:S02]  /*1ac0*/  IMAD.U32 R6, RZ, RZ, UR4 ;  /* 0x00000004ff067e24 */ /* 0x000fe4000f8e00ff */
[----:B------:R-:W-:-:S02]  /*1ad0*/  IMAD.U32 R7, RZ, RZ, UR5 ;  /* 0x00000005ff077e24 */ /* 0x000fc4000f8e00ff */
[----:B------:R-:W-:Y:S02]  /*1ae0*/  IMAD.U32 R11, RZ, RZ, UR7 ;  /* 0x00000007ff0b7e24 */ /* 0x000fe4000f8e00ff */
[----:B------:R-:W-:Y:S02]  /*1af0*/  IMAD.MOV.U32 R8, RZ, RZ, 0x1e1 ;  /* 0x000001e1ff087424 */ /* 0x000fe400078e00ff */
[----:B0-----:R-:W-:Y:S02]  /*1b00*/  IMAD.MOV.U32 R12, RZ, RZ, 0x1 ;  /* 0x00000001ff0c7424 */ /* 0x001fe400078e00ff */
[----:B-1----:R-:W-:-:S07]  /*1b10*/  IMAD.MOV.U32 R13, RZ, RZ, RZ ;  /* 0x000000ffff0d7224 */ /* 0x002fce00078e00ff */
[----:B------:R-:W-:-:S07]  /*1b20*/  LEPC R20, `(.L_x_21) ;  /* 0x000000001014794e */ /* 0x000fce0000000000 */
[----:B--2--5:R-:W-:Y:S05]  /*1b30*/  CALL.ABS.NOINC R14 ;  /* 0x000000000e007343 */ /* 0x024fea0003c00000 */
.L_x_21:
[----:B-1----:R-:W-:-:S04]  /*1b40*/  LOP3.LUT R0, R23, 0x1, RZ, 0xfc, !PT ;  /* 0x0000000117007812 */ /* 0x002fc800078efcff */
[----:B------:R-:W-:-:S13]  /*1b50*/  ISETP.NE.AND P0, PT, R0, 0x3, PT ;  /* 0x000000030000780c */ /* 0x000fda0003f05270 */
[----:B------:R-:W-:Y:S05]  /*1b60*/  @!P0 BRA `(.L_x_22) ;  /* 0x0000000000048947 */ /* 0x000fea0003800000 */
[----:B------:R-:W-:Y:S01]  /*1b70*/  BPT.TRAP 0x1 ;  /* 0x000000040000795c */ /* 0x000fe20000300000 */
.L_x_22:
[----:B------:R-:W-:Y:S02]  /*1b80*/  IMAD.U32 R3, RZ, RZ, UR38 ;  /* 0x00000026ff037e24 */ /* 0x000fe4000f8e00ff */
[----:B------:R-:W-:-:S03]  /*1b90*/  IMAD.U32 R0, RZ, RZ, UR39 ;  /* 0x00000027ff007e24 */ /* 0x000fc6000f8e00ff */
[----:B------:R-:W-:Y:S02]  /*1ba0*/  LEA R3, R3, UR41, 0x3 ;  /* 0x0000002903037c11 */ /* 0x000fe4000f8e18ff */
[----:B------:R-:W-:-:S04]  /*1bb0*/  SHF.L.U32 R0, R0, 0x1f, RZ ;  /* 0x0000001f00007819 */ /* 0x000fc800000006ff */
[----:B------:R1:W2:Y:S01]  /*1bc0*/  SYNCS.PHASECHK.TRANS64.TRYWAIT P1, [R3+URZ], R0 ;  /* 0x00000000030075a7 */ /* 0x0002a2000802017f */
[----:B------:R-:W-:Y:S05]  /*1bd0*/  @!P0 BRA `(.L_x_23) ;  /* 0x0000000000048947 */ /* 0x000fea0003800000 */
[----:B------:R-:W-:Y:S01]  /*1be0*/  BPT.TRAP 0x1 ;  /* 0x000000040000795c */ /* 0x000fe20000300000 */
.L_x_23:
[----:B------:R-:W-:-:S05]  /*1bf0*/  IMAD.U32 R4, RZ, RZ, UR42 ;  /* 0x0000002aff047e24 */ /* 0x000fca000f8e00ff */
[----:B------:R-:W-:Y:S01]  /*1c00*/  ISETP.GE.AND P2, PT, R4, 0x1, PT ;  /* 0x000000010400780c */ /* 0x000fe20003f46270 */
[----:B--2---:R-:W-:-:S12]  /*1c10*/  @P1 BRA `(.L_x_24) ;  /* 0x0000000000081947 */ /* 0x004fd80003800000 */
[----:B------:R-:W2:Y:S02]  /*1c20*/  SYNCS.PHASECHK.TRANS64.TRYWAIT P1, [R3+URZ], R0 ;  /* 0x00000000030075a7 */ /* 0x000ea4000802017f */
[----:B--2---:R-:W-:Y:S05]  /*1c30*/  @!P1 BRA `(.L_x_25) ;  /* 0x0000008800f09947 */ /* 0x004fea0003800000 */
.L_x_24:
[----:B------:R-:W-:Y:S05]  /*1c40*/  WARPSYNC.ALL ;  /* 0x0000000000007948 */ /* 0x000fea0003800000 */
[----:B------:R-:W-:Y:S01]  /*1c50*/  UIADD3 UR4, UR41, 0x280, URZ ;  /* 0x0000028029047890 */ /* 0x000fe2000fffe03f */
[----:B------:R-:W-:Y:S01]  /*1c60*/  WARPGROUP.ARRIVE ;  /* 0x00000000000079c5 */ /* 0x000fe20000000000 */
[----:B------:R-:W-:Y:S02]  /*1c70*/  UIADD3 UR5, UR41, 0xca80, URZ ;  /* 0x0000ca8029057890 */ /* 0x000fe4000fffe03f */
[----:B------:R-:W-:Y:S02]  /*1c80*/  USHF.R.U32.HI UR4, URZ, 0x4, UR4 ;  /* 0x000000043f047899 */ /* 0x000fe40008011604 */
[----:B------:R-:W-:-:S02]  /*1c90*/  USHF.R.U32.HI UR5, URZ, 0x4, UR5 ;  /* 0x000000043f057899 */ /* 0x000fc40008011605 */
[----:B------:R-:W-:Y:S02]  /*1ca0*/  ULOP3.LUT UR4, UR4, 0x3fff, URZ, 0xc0, !UPT ;  /* 0x00003fff04047892 */ /* 0x000fe4000f8ec03f */
[----:B------:R-:W-:Y:S02]  /*1cb0*/  ULOP3.LUT UR5, UR5, 0x3fff, URZ, 0xc0, !UPT ;  /* 0x00003fff05057892 */ /* 0x000fe4000f8ec03f */
[----:B------:R-:W-:Y:S02]  /*1cc0*/  ULOP3.LUT UR4, UR4, 0x10000, URZ, 0xfc, !UPT ;  /* 0x0001000004047892 */ /* 0x000fe4000f8efc3f */
[----:B------:R-:W-:Y:S02]  /*1cd0*/  ULOP3.LUT UR5, UR5, 0x10000, URZ, 0xfc, !UPT ;  /* 0x0001000005057892 */ /* 0x000fe4000f8efc3f */
[----:B------:R-:W-:Y:S02]  /*1ce0*/  ULEA UR8, UR38, UR4, 0x7 ;  /* 0x0000000426087291 */ /* 0x000fe4000f8e383f */
[----:B------:R-:W-:Y:S01]  /*1cf0*/  UIMAD UR6, UR38, 0x1c0, UR5 ;  /* 0x000001c0260678a4 */ /* 0x000fe2000f8e0205 */
[----:B------:R-:W-:Y:S01]  /*1d00*/  UMOV UR9, 0xc0000010 ;  /* 0xc000001000097882 */ /* 0x000fe20000000000 */
[----:B------:R-:W-:-:S02]  /*1d10*/  UMOV UR11, 0xc0000010 ;  /* 0xc0000010000b7882 */ /* 0x000fc40000000000 */
[----:B------:R-:W-:Y:S02]  /*1d20*/  UIADD3 UR7, UR6, 0x40, URZ ;  /* 0x0000004006077890 */ /* 0x000fe4000fffe03f */
[----:B------:R-:W-:Y:S02]  /*1d30*/  UIADD3 UR12, UR6, 0x80, URZ ;  /* 0x00000080060c7890 */ /* 0x000fe4000fffe03f */
[----:B------:R-:W-:Y:S01]  /*1d40*/  UMOV UR10, UR6 ;  /* 0x00000006000a7c82 */ /* 0x000fe20008000000 */
[----:B------:R-:W-:Y:S01]  /*1d50*/  UIADD3 UR13, UR6, 0xc0, URZ ;  /* 0x000000c0060d7890 */ /* 0x000fe2000fffe03f */
[----:B------:R-:W-:Y:S01]  /*1d60*/  IGMMA.64x32x32.S8.S8 R120, gdesc[UR8], RZ, !UPT, gsb0 ;  /* 0x01200000087879f1 */ /* 0x000fe2000c0410ff */
[----:B------:R-:W-:Y:S01]  /*1d70*/  UMOV UR10, UR7 ;  /* 0x00000007000a7c82 */ /* 0x000fe20008000000 */
[----:B------:R-:W-:Y:S01]  /*1d80*/  UMOV UR11, 0xc0000010 ;  /* 0xc0000010000b7882 */ /* 0x000fe20000000000 */
[----:B------:R-:W-:Y:S01]  /*1d90*/  UIADD3 UR7, UR6, 0x100, URZ ;  /* 0x0000010006077890 */ /* 0x000fe2000fffe03f */
[----:B------:R-:W-:-:S02]  /*1da0*/  WARPGROUP.DEPBAR.LE gsb0, 0x0 ;  /* 0x00008000000079c5 */ /* 0x000fc40000010000 */
[----:B------:R-:W-:-:S06]  /*1db0*/  WARPGROUP.ARRIVE ;  /* 0x00000000000079c5 */ /* 0x000fcc0000000000 */
[----:B------:R-:W-:Y:S01]  /*1dc0*/  IGMMA.64x32x32.S8.S8 R104, gdesc[UR8], RZ, !UPT, gsb0 ;  /* 0x01200000086879f1 */ /* 0x000fe2000c0410ff */
[----:B------:R-:W-:Y:S01]  /*1dd0*/  UMOV UR10, UR12 ;  /* 0x0000000c000a7c82 */ /* 0x000fe20008000000 */
[----:B------:R-:W-:Y:S01]  /*1de0*/  UMOV UR11, 0xc0000010 ;  /* 0xc0000010000b7882 */ /* 0x000fe20000000000 */
[----:B------:R-:W-:Y:S02]  /*1df0*/  UIADD3 UR12, UR6, 0x140, URZ ;  /* 0x00000140060c7890 */ /* 0x000fe4000fffe03f */
[----:B------:R-:W-:Y:S01]  /*1e00*/  UIADD3 UR6, UR6, 0x180, URZ ;  /* 0x0000018006067890 */ /* 0x000fe2000fffe03f */
[----:B------:R-:W-:Y:S02]  /*1e10*/  WARPGROUP.DEPBAR.LE gsb0, 0x0 ;  /* 0x00008000000079c5 */ /* 0x000fe40000010000 */
[----:B------:R-:W-:-:S06]  /*1e20*/  WARPGROUP.ARRIVE ;  /* 0x00000000000079c5 */ /* 0x000fcc0000000000 */
[----:B------:R-:W-:Y:S01]  /*1e30*/  IGMMA.64x32x32.S8.S8 R88, gdesc[UR8], RZ, !UPT, gsb0 ;  /* 0x01200000085879f1 */ /* 0x000fe2000c0410ff */
[----:B------:R-:W-:Y:S01]  /*1e40*/  UMOV UR10, UR13 ;  /* 0x0000000d000a7c82 */ /* 0x000fe20008000000 */
[----:B------:R-:W-:Y:S01]  /*1e50*/  UMOV UR11, 0xc0000010 ;  /* 0xc0000010000b7882 */ /* 0x000fe20000000000 */
        /* <DEDUP_REMOVED lines=17> */
[----:B------:R-:W-:Y:S03]  /*1f70*/  IGMMA.64x32x32.S8.S8 R24, gdesc[UR8], RZ, !UPT, gsb0 ;  /* 0x01200000081879f1 */ /* 0x000fe6000c0410ff */
[----:B------:R-:W-:Y:S02]  /*1f80*/  WARPGROUP.DEPBAR.LE gsb0, 0x0 ;  /* 0x00008000000079c5 */ /* 0x000fe40000010000 */
[----:B------:R-:W-:Y:S05]  /*1f90*/  @!P2 BRA `(.L_x_26) ;  /* 0x00000004004ca947 */ /* 0x000fea0003800000 */
[----:B------:R-:W-:Y:S01]  /*1fa0*/  UIADD3 UR6, UR38, 0x1, URZ ;  /* 0x0000000126067890 */ /* 0x000fe2000fffe03f */
[----:B-12---:R-:W-:Y:S02]  /*1fb0*/  IMAD.U32 R0, RZ, RZ, UR42 ;  /* 0x0000002aff007e24 */ /* 0x006fe4000f8e00ff */
[----:B------:R-:W-:Y:S01]  /*1fc0*/  IMAD.U32 R3, RZ, RZ, UR38 ;  /* 0x00000026ff037e24 */ /* 0x000fe2000f8e00ff */
[----:B------:R-:W-:-:S04]  /*1fd0*/  UISETP.NE.AND UP0, UPT, UR6, 0x19, UPT ;  /* 0x000000190600788c */ /* 0x000fc8000bf05270 */
[----:B------:R-:W-:Y:S02]  /*1fe0*/  USEL UR7, URZ, 0x1, UP0 ;  /* 0x000000013f077887 */ /* 0x000fe40008000000 */
[----:B------:R-:W-:Y:S02]  /*1ff0*/  USEL UR6, UR6, URZ, UP0 ;  /* 0x0000003f06067287 */ /* 0x000fe40008000000 */
[----:B------:R-:W-:-:S06]  /*2000*/  ULOP3.LUT UR7, UR39, UR7, URZ, 0x3c, !UPT ;  /* 0x0000000727077292 */ /* 0x000fcc000f8e3c3f */
[----:B------:R-:W-:-:S07]  /*2010*/  IMAD.U32 R6, RZ, RZ, UR7 ;  /* 0x00000007ff067e24 */ /* 0x000fce000f8e00ff */
.L_x_33:
[----:B------:R-:W-:Y:S05]  /*2020*/  @!P0 BRA `(.L_x_27) ;  /* 0x0000000000048947 */ /* 0x000fea0003800000 */
[----:B------:R-:W-:Y:S01]  /*2030*/  BPT.TRAP 0x1 ;  /* 0x000000040000795c */ /* 0x000fe20000300000 */
.L_x_27:
[----:B------:R-:W-:Y:S01]  /*2040*/  ULEA UR7, UR6, UR41, 0x3 ;  /* 0x0000002906077291 */ /* 0x000fe2000f8e183f */
[----:B------:R-:W-:-:S08]  /*2050*/  SHF.L.U32 R4, R6, 0x1f, RZ ;  /* 0x0000001f06047819 */ /* 0x000fd000000006ff */
[----:B------:R1:W2:Y:S01]  /*2060*/  SYNCS.PHASECHK.TRANS64.TRYWAIT P1, [UR7], R4 ;  /* 0x00000004ff0075a7 */ /* 0x0002a20008020147 */
[----:B------:R-:W-:Y:S05]  /*2070*/  @!P0 BRA `(.L_x_28) ;  /* 0x0000000000048947 */ /* 0x000fea0003800000 */
[----:B------:R-:W-:Y:S01]  /*2080*/  BPT.TRAP 0x1 ;  /* 0x000000040000795c */ /* 0x000fe20000300000 */
.L_x_28:
[----:B--2---:R-:W-:Y:S05]  /*2090*/  @P1 BRA `(.L_x_29) ;  /* 0x0000000000081947 */ /* 0x004fea0003800000 */
[----:B------:R-:W2:Y:S02]  /*20a0*/  SYNCS.PHASECHK.TRANS64.TRYWAIT P1, [UR7], R4 ;  /* 0x00000004ff0075a7 */ /* 0x000ea40008020147 */
[----:B--2---:R-:W-:Y:S05]  /*20b0*/  @!P1 BRA `(.L_x_30) ;  /* 0x0000008400e49947 */ /* 0x004fea0003800000 */
.L_x_29:
[----:B------:R-:W-:Y:S01]  /*20c0*/  ULEA UR8, UR6, UR4, 0x7 ;  /* 0x0000000406087291 */ /* 0x000fe2000f8e383f */
[----:B------:R-:W-:Y:S01]  /*20d0*/  WARPGROUP.ARRIVE ;  /* 0x00000000000079c5 */ /* 0x000fe20000000000 */
[----:B------:R-:W-:Y:S01]  /*20e0*/  UIMAD UR7, UR6, 0x1c0, UR5 ;  /* 0x000001c0060778a4 */ /* 0x000fe2000f8e0205 */
[----:B------:R-:W-:Y:S01]  /*20f0*/  UMOV UR9, 0xc0000010 ;  /* 0xc000001000097882 */ /* 0x000fe20000000000 */
[----:B------:R-:W-:Y:S02]  /*2100*/  UMOV UR11, 0xc0000010 ;  /* 0xc0000010000b7882 */ /* 0x000fe40000000000 */
[----:B------:R-:W-:Y:S02]  /*2110*/  UIADD3 UR12, UR7, 0x40, URZ ;  /* 0x00000040070c7890 */ /* 0x000fe4000fffe03f */
[----:B------:R-:W-:Y:S02]  /*2120*/  UIADD3 UR13, UR7, 0x80, URZ ;  /* 0x00000080070d7890 */ /* 0x000fe4000fffe03f */
[----:B------:R-:W-:Y:S01]  /*2130*/  UMOV UR10, UR7 ;  /* 0x00000007000a7c82 */ /* 0x000fe20008000000 */
[----:B------:R-:W-:Y:S01]  /*2140*/  UIADD3 UR14, UR7, 0xc0, URZ ;  /* 0x000000c0070e7890 */ /* 0x000fe2000fffe03f */
[----:B------:R-:W-:Y:S01]  /*2150*/  IGMMA.64x32x32.S8.S8 R120, gdesc[UR8], R120, gsb0 ;  /* 0x01200000087879f1 */ /* 0x000fe20008041078 */
[----:B------:R-:W-:Y:S01]  /*2160*/  UMOV UR10, UR12 ;  /* 0x0000000c000a7c82 */ /* 0x000fe20008000000 */
[----:B------:R-:W-:Y:S01]  /*2170*/  UMOV UR11, 0xc0000010 ;  /* 0xc0000010000b7882 */ /* 0x000fe20000000000 */
[----:B------:R-:W-:Y:S01]  /*2180*/  UIADD3 UR12, UR7, 0x100, URZ ;  /* 0x00000100070c7890 */ /* 0x000fe2000fffe03f */
[----:B------:R-:W-:-:S02]  /*2190*/  WARPGROUP.DEPBAR.LE gsb0, 0x0 ;  /* 0x00008000000079c5 */ /* 0x000fc40000010000 */
[----:B------:R-:W-:-:S06]  /*21a0*/  WARPGROUP.ARRIVE ;  /* 0x00000000000079c5 */ /* 0x000fcc0000000000 */
[----:B------:R-:W-:Y:S01]  /*21b0*/  IGMMA.64x32x32.S8.S8 R104, gdesc[UR8], R104, gsb0 ;  /* 0x01200000086879f1 */ /* 0x000fe20008041068 */
[----:B------:R-:W-:Y:S01]  /*21c0*/  UMOV UR10, UR13 ;  /* 0x0000000d000a7c82 */ /* 0x000fe20008000000 */
[----:B------:R-:W-:Y:S01]  /*21d0*/  UMOV UR11, 0xc0000010 ;  /* 0xc0000010000b7882 */ /* 0x000fe20000000000 */
[----:B------:R-:W-:Y:S02]  /*21e0*/  UIADD3 UR13, UR7, 0x140, URZ ;  /* 0x00000140070d7890 */ /* 0x000fe4000fffe03f */
[----:B------:R-:W-:Y:S01]  /*21f0*/  UIADD3 UR7, UR7, 0x180, URZ ;  /* 0x0000018007077890 */ /* 0x000fe2000fffe03f */
[----:B------:R-:W-:Y:S02]  /*2200*/  WARPGROUP.DEPBAR.LE gsb0, 0x0 ;  /* 0x00008000000079c5 */ /* 0x000fe40000010000 */
[----:B------:R-:W-:-:S06]  /*2210*/  WARPGROUP.ARRIVE ;  /* 0x00000000000079c5 */ /* 0x000fcc0000000000 */
[----:B------:R-:W-:Y:S01]  /*2220*/  IGMMA.64x32x32.S8.S8 R88, gdesc[UR8], R88, gsb0 ;  /* 0x01200000085879f1 */ /* 0x000fe20008041058 */
[----:B------:R-:W-:Y:S01]  /*2230*/  UMOV UR10, UR14 ;  /* 0x0000000e000a7c82 */ /* 0x000fe20008000000 */
[----:B------:R-:W-:Y:S01]  /*2240*/  UMOV UR11, 0xc0000010 ;  /* 0xc0000010000b7882 */ /* 0x000fe20000000000 */
        /* <DEDUP_REMOVED lines=17> */
[----:B------:R-:W-:Y:S03]  /*2360*/  IGMMA.64x32x32.S8.S8 R24, gdesc[UR8], R24, gsb0 ;  /* 0x01200000081879f1 */ /* 0x000fe60008041018 */
[----:B------:R-:W-:Y:S02]  /*2370*/  WARPGROUP.DEPBAR.LE gsb0, 0x0 ;  /* 0x00008000000079c5 */ /* 0x000fe40000010000 */
[----:B------:R-:W-:Y:S05]  /*2380*/  @!P0 BRA `(.L_x_31) ;  /* 0x0000000000048947 */ /* 0x000fea0003800000 */
[----:B------:R-:W-:Y:S01]  /*2390*/  BPT.TRAP 0x1 ;  /* 0x000000040000795c */ /* 0x000fe20000300000 */
.L_x_31:
[----:B------:R-:W-:-:S13]  /*23a0*/  ISETP.NE.AND P1, PT, R138, RZ, PT ;  /* 0x000000ff8a00720c */ /* 0x000fda0003f25270 */
[----:B-12---:R-:W-:-:S05]  /*23b0*/  @P1 LEA R4, R3, UR41, 0x3 ;  /* 0x0000002903041c11 */ /* 0x006fca000f8e18ff */
[----:B------:R-:W-:-:S05]  /*23c0*/  @P1 VIADD R4, R4, 0xc8 ;  /* 0x000000c804041836 */ /* 0x000fca0000000000 */
[----:B------:R-:W-:-:S04]  /*23d0*/  @P1 PRMT R4, R139, 0x654, R4 ;  /* 0x000006548b041816 */ /* 0x000fc80000000004 */
[----:B------:R1:W-:Y:S01]  /*23e0*/  @P1 SYNCS.ARRIVE.TRANS64.RED.A1T0 RZ, [R4+URZ], RZ ;  /* 0x000000ff04ff19a7 */ /* 0x0003e2000810043f */
[----:B------:R-:W-:-:S13]  /*23f0*/  ISETP.GT.U32.AND P1, PT, R23, 0x1, PT ;  /* 0x000000011700780c */ /* 0x000fda0003f24070 */
[----:B-1----:R-:W-:Y:S05]  /*2400*/  @P1 BRA `(.L_x_32) ;  /* 0x0000000000041947 */ /* 0x002fea0003800000 */
[----:B------:R-:W-:Y:S01]  /*2410*/  BPT.TRAP 0x1 ;  /* 0x000000040000795c */ /* 0x000fe20000300000 */
.L_x_32:
[----:B------:R-:W-:Y:S01]  /*2420*/  UIADD3 UR6, UR6, 0x1, URZ ;  /* 0x0000000106067890 */ /* 0x000fe2000fffe03f */
[C---:B------:R-:W-:Y:S01]  /*2430*/  ISETP.GT.AND P2, PT, R0.reuse, 0x1, PT ;  /* 0x000000010000780c */ /* 0x040fe20003f44270 */
[----:B------:R-:W-:Y:S02]  /*2440*/  VIADD R3, R3, 0x1 ;  /* 0x0000000103037836 */ /* 0x000fe40000000000 */
[----:B------:R-:W-:Y:S01]  /*2450*/  UISETP.NE.AND UP0, UPT, UR6, 0x19, UPT ;  /* 0x000000190600788c */ /* 0x000fe2000bf05270 */
[----:B------:R-:W-:Y:S02]  /*2460*/  VIADD R0, R0, 0xffffffff ;  /* 0xffffffff00007836 */ /* 0x000fe40000000000 */
[C---:B------:R-:W-:Y:S01]  /*2470*/  ISETP.NE.AND P1, PT, R3.reuse, 0x19, PT ;  /* 0x000000190300780c */ /* 0x040fe20003f25270 */
[----:B------:R-:W-:Y:S02]  /*2480*/  USEL UR7, URZ, 0x1, UP0 ;  /* 0x000000013f077887 */ /* 0x000fe40008000000 */
[----:B------:R-:W-:Y:S01]  /*2490*/  USEL UR6, UR6, URZ, UP0 ;  /* 0x0000003f06067287 */ /* 0x000fe20008000000 */
[----:B------:R-:W-:-:S03]  /*24a0*/  SEL R3, R3, RZ, P1 ;  /* 0x000000ff03037207 */ /* 0x000fc60000800000 */
[----:B------:R-:W-:Y:S01]  /*24b0*/  LOP3.LUT R6, R6, UR7, RZ, 0x3c, !PT ;  /* 0x0000000706067c12 */ /* 0x000fe2000f8e3cff */
[----:B------:R-:W-:Y:S07]  /*24c0*/  @P2 BRA `(.L_x_33) ;  /* 0xfffffff800d42947 */ /* 0x000fee000383ffff */
.L_x_26:
[----:B-12---:R-:W1:Y:S01]  /*24d0*/  LDC R0, c[0x0][0x28c] ;  /* 0x0000a300ff007b82 */ /* 0x006e620000000800 */
[----:B------:R-:W-:-:S04]  /*24e0*/  IMAD.U32 R3, RZ, RZ, UR47 ;  /* 0x0000002fff037e24 */ /* 0x000fc8000f8e00ff */
[----:B------:R2:W-:Y:S01]  /*24f0*/  SYNCS.ARRIVE.TRANS64.A1T0 RZ, [R3+UR46], RZ ;  /* 0x000000ff03ff79a7 */ /* 0x0005e2000810002e */
[----:B-1----:R-:W-:-:S13]  /*2500*/  ISETP.GE.AND P1, PT, R0, 0x1, PT ;  /* 0x000000010000780c */ /* 0x002fda0003f26270 */
[----:B--2---:R-:W-:Y:S05]  /*2510*/  @!P1 BRA `(.L_x_34) ;  /* 0x0000000000449947 */ /* 0x004fea0003800000 */
[----:B------:R-:W-:Y:S05]  /*2520*/  @!P0 BRA `(.L_x_35) ;  /* 0x0000000000048947 */ /* 0x000fea0003800000 */
[----:B------:R-:W-:Y:S01]  /*2530*/  BPT.TRAP 0x1 ;  /* 0x000000040000795c */ /* 0x000fe20000300000 */
.L_x_35:
[----:B------:R-:W-:-:S13]  /*2540*/  ISETP.NE.AND P0, PT, R138, RZ, PT ;  /* 0x000000ff8a00720c */ /* 0x000fda0003f05270 */
[----:B------:R-:W-:-:S05]  /*2550*/  VOTEU.ANY UP0, P0 ;  /* 0x00000000003f7886 */ /* 0x000fca0000000100 */
[----:B------:R-:W-:-:S06]  /*2560*/  @UP0 UIADD3 UR4, UR38, UR42, URZ ;  /* 0x0000002a26040290 */ /* 0x000fcc000fffe03f */
[----:B------:R-:W-:Y:S02]  /*2570*/  IMAD.U32 R4, RZ, RZ, UR4 ;  /* 0x00000004ff047e24 */ /* 0x000fe4000f8e00ff */
[----:B------:R-:W-:Y:S02]  /*2580*/  IMAD.U32 R3, RZ, RZ, UR4 ;  /* 0x00000004ff037e24 */ /* 0x000fe4000f8e00ff */
[----:B------:R-:W-:-:S05]  /*2590*/  @P0 IMAD.WIDE.U32 R4, R4, 0x51eb851f, RZ ;  /* 0x51eb851f04040825 */ /* 0x000fca00078e00ff */
[----:B------:R-:W-:-:S05]  /*25a0*/  @P0 SHF.R.U32.HI R0, RZ, 0x3, R5 ;  /* 0x00000003ff000819 */ /* 0x000fca0000011605 */
[----:B------:R-:W-:-:S05]  /*25b0*/  @P0 IMAD R0, R0, -0x19, R3 ;  /* 0xffffffe700000824 */ /* 0x000fca00078e0203 */
[----:B------:R-:W-:-:S05]  /*25c0*/  @P0 LEA R0, R0, UR41, 0x3 ;  /* 0x0000002900000c11 */ /* 0x000fca000f8e18ff */
[----:B------:R-:W-:-:S05]  /*25d0*/  @P0 VIADD R0, R0, 0xc8 ;  /* 0x000000c800000836 */ /* 0x000fca0000000000 */
[----:B------:R-:W-:-:S04]  /*25e0*/  @P0 PRMT R0, R139, 0x654, R0 ;  /* 0x000006548b000816 */ /* 0x000fc80000000000 */
[----:B------:R1:W-:Y:S01]  /*25f0*/  @P0 SYNCS.ARRIVE.TRANS64.RED.A1T0 RZ, [R0+URZ], RZ ;  /* 0x000000ff00ff09a7 */ /* 0x0003e2000810043f */
[----:B------:R-:W-:-:S13]  /*2600*/  ISETP.GT.U32.AND P0, PT, R23, 0x1, PT ;  /* 0x000000011700780c */ /* 0x000fda0003f04070 */
[----:B-1----:R-:W-:Y:S05]  /*2610*/  @P0 BRA `(.L_x_34) ;  /* 0x0000000000040947 */ /* 0x002fea0003800000 */
[----:B------:R-:W-:Y:S01]  /*2620*/  BPT.TRAP 0x1 ;  /* 0x000000040000795c */ /* 0x000fe20000300000 */
.L_x_34:
[----:B------:R-:W-:Y:S01]  /*2630*/  SHF.L.U32 R0, R150, 0x1f, RZ ;  /* 0x0000001f96007819 */ /* 0x000fe200000006ff */
[----:B------:R-:W-:Y:S01]  /*2640*/  UIADD3 UR38, UR38, UR45, URZ ;  /* 0x0000002d26267290 */ /* 0x000fe2000fffe03f */
[----:B------:R-:W-:Y:S01]  /*2650*/  IMAD R15, R19, 0xe0, RZ ;  /* 0x000000e0130f7824 */ /* 0x000fe200078e02ff */
[----:B------:R-:W-:Y:S01]  /*2660*/  UISETP.GE.U32.AND UP1, UPT, UR45, 0x19, UPT ;  /* 0x000000192d00788c */ /* 0x000fe2000bf26070 */
[----:B------:R-:W1:Y:S01]  /*2670*/  SYNCS.PHASECHK.TRANS64.TRYWAIT P0, [UR43+0x8], R0 ;  /* 0x00000800ff0075a7 */ /* 0x000e62000800016b */
[----:B------:R-:W-:Y:S01]  /*2680*/  UISETP.GT.U32.AND UP0, UPT, UR38, 0x18, UPT ;  /* 0x000000182600788c */ /* 0x000fe2000bf04070 */
[----:B------:R-:W-:Y:S01]  /*2690*/  SHF.R.S32.HI R11, RZ, 0x1f, R18 ;  /* 0x0000001fff0b7819 */ /* 0x000fe20000011412 */
[----:B------:R-:W-:Y:S02]  /*26a0*/  UIMAD.WIDE.U32 UR4, UR38, 0x51eb851f, URZ ;  /* 0x51eb851f260478a5 */ /* 0x000fe4000f8e003f */
[----:B------:R-:W-:Y:S02]  /*26b0*/  UISETP.LT.U32.AND UP0, UPT, UR45, 0x19, UP0 ;  /* 0x000000192d00788c */ /* 0x000fe40008701070 */
[----:B------:R-:W-:-:S02]  /*26c0*/  USHF.R.U32.HI UR4, URZ, 0x3, UR5 ;  /* 0x000000033f047899 */ /* 0x000fc40008011605 */
[----:B------:R-:W-:Y:S02]  /*26d0*/  USEL UR6, URZ, 0x1, !UP0 ;  /* 0x000000013f067887 */ /* 0x000fe4000c000000 */
[----:B------:R-:W-:Y:S02]  /*26e0*/  UIMAD UR38, UR4, -0x19, UR38 ;  /* 0xffffffe7042678a4 */ /* 0x000fe4000f8e0226 */
[----:B------:R-:W-:-:S04]  /*26f0*/  ULOP3.LUT UR39, UR39, UR6, URZ, 0x3c, !UPT ;  /* 0x0000000627277292 */ /* 0x000fc8000f8e3c3f */
[----:B------:R-:W-:Y:S01]  /*2700*/  @UP1 ULOP3.LUT UR39, UR39, 0x1, UR4, 0x78, !UPT ;  /* 0x0000000127271892 */ /* 0x000fe2000f8e7804 */
[----:B-1----:R-:W-:Y:S11]  /*2710*/  @!P0 BRA `(.L_x_36) ;  /* 0x0000008000648947 */ /* 0x002ff60003800000 */
.L_x_311:
[----:B-1----:R-:W-:Y:S01]  /*2720*/  IMAD.SHL.U32 R3, R22, 0x40, RZ ;  /* 0x0000004016037824 */ /* 0x002fe200078e00ff */
[----:B------:R-:W-:Y:S01]  /*2730*/  ULDC UR6, c[0x0][0x284] ;  /* 0x0000a10000067ab9 */ /* 0x000fe20000000800 */
[----:B------:R-:W-:Y:S01]  /*2740*/  ULDC.64 UR4, c[0x0][0x5d0] ;  /* 0x0001740000047ab9 */ /* 0x000fe20000000a00 */
[----:B------:R-:W-:Y:S01]  /*2750*/  SHF.R.S32.HI R10, RZ, 0x1f, R15 ;  /* 0x0000001fff0a7819 */ /* 0x000fe2000001140f */
[----:B------:R-:W-:Y:S01]  /*2760*/  IMAD R7, R11, UR4, RZ ;  /* 0x000000040b077c24 */ /* 0x000fe2000f8e02ff */
[----:B------:R-:W-:Y:S01]  /*2770*/  ISETP.GE.AND P0, PT, R3, UR6, PT ;  /* 0x0000000603007c0c */ /* 0x000fe2000bf06270 */
[C---:B------:R-:W-:Y:S01]  /*2780*/  IMAD.WIDE.U32 R4, R18.reuse, UR4, R142 ;  /* 0x0000000412047c25 */ /* 0x040fe2000f8e008e */
[----:B------:R-:W-:Y:S02]  /*2790*/  ULDC UR4, c[0x0][0x288] ;  /* 0x0000a20000047ab9 */ /* 0x000fe40000000800 */
[C---:B------:R-:W-:Y:S01]  /*27a0*/  ISETP.GE.OR P0, PT, R15.reuse, UR4, P0 ;  /* 0x000000040f007c0c */ /* 0x040fe20008706670 */
[----:B------:R-:W-:Y:S01]  /*27b0*/  IMAD R7, R18, UR5, R7 ;  /* 0x0000000512077c24 */ /* 0x000fe2000f8e0207 */
[----:B------:R-:W-:-:S04]  /*27c0*/  IADD3 R4, P1, R15, R4, RZ ;  /* 0x000000040f047210 */ /* 0x000fc80007f3e0ff */
[----:B------:R-:W-:-:S07]  /*27d0*/  IADD3.X R5, R10, R5, R7, P1, !PT ;  /* 0x000000050a057210 */ /* 0x000fce0000ffe407 */
[----:B------:R-:W-:Y:S05]  /*27e0*/  @P0 BRA `(.L_x_37) ;  /* 0x0000005c005c0947 */ /* 0x000fea0003800000 */
[----:B------:R-:W1:Y:S01]  /*27f0*/  LDC.64 R8, c[0x0][0x5c8] ;  /* 0x00017200ff087b82 */ /* 0x000e620000000a00 */
[----:B0-----:R-:W-:Y:S01]  /*2800*/  IMAD.WIDE R12, R22, 0x40, R140 ;  /* 0x00000040160c7825 */ /* 0x001fe200078e028c */
[----:B------:R-:W-:Y:S01]  /*2810*/  ULDC.64 UR4, c[0x0][0x5c0] ;  /* 0x0001700000047ab9 */ /* 0x000fe20000000a00 */
[----:B------:R-:W-:Y:S02]  /*2820*/  BSSY B0, `(.L_x_37) ;  /* 0x00005d3000007945 */ /* 0x000fe40003800000 */
[----:B------:R-:W-:Y:S02]  /*2830*/  IMAD.IADD R19, R145, 0x1, -R15 ;  /* 0x0000000191137824 */ /* 0x000fe400078e0a0f */
[-C--:B-1----:R-:W-:Y:S02]  /*2840*/  IMAD R0, R13, R8.reuse, RZ ;  /* 0x000000080d007224 */ /* 0x082fe400078e02ff */
[----:B------:R-:W-:-:S04]  /*2850*/  IMAD.WIDE.U32 R4, R12, R8, R4 ;  /* 0x000000080c047225 */ /* 0x000fc800078e0004 */
[----:B------:R-:W-:Y:S01]  /*2860*/  IMAD R7, R12, R9, R0 ;  /* 0x000000090c077224 */ /* 0x000fe200078e0200 */
[----:B------:R-:W-:Y:S01]  /*2870*/  IADD3 R4, P0, R4, UR4, RZ ;  /* 0x0000000404047c10 */ /* 0x000fe2000ff1e0ff */
[----:B------:R-:W-:Y:S02]  /*2880*/  IMAD.IADD R0, R148, 0x1, -R3 ;  /* 0x0000000194007824 */ /* 0x000fe400078e0a03 */
[----:B------:R-:W-:Y:S01]  /*2890*/  IMAD.IADD R7, R5, 0x1, R7 ;  /* 0x0000000105077824 */ /* 0x000fe200078e0207 */
[----:B------:R-:W-:-:S04]  /*28a0*/  LEA R6, P1, R8, R4, 0x3 ;  /* 0x0000000408067211 */ /* 0x000fc800078218ff */
[----:B------:R-:W-:Y:S02]  /*28b0*/  IADD3.X R5, R7, UR5, RZ, P0, !PT ;  /* 0x0000000507057c10 */ /* 0x000fe400087fe4ff */
[----:B-----5:R-:W-:Y:S02]  /*28c0*/  ISETP.NE.AND P0, PT, R136, RZ, PT ;  /* 0x000000ff8800720c */ /* 0x020fe40003f05270 */
[----:B------:R-:W-:-:S11]  /*28d0*/  LEA.HI.X R7, R8, R5, R9, 0x3, P1 ;  /* 0x0000000508077211 */ /* 0x000fd600008f1c09 */
[----:B------:R-:W-:Y:S05]  /*28e0*/  @!P0 BRA `(.L_x_38) ;  /* 0x0000004000f88947 */ /* 0x000fea0003800000 */
[----:B------:R-:W0:Y:S01]  /*28f0*/  LDC.64 R152, c[0x0][0x5b0] ;  /* 0x00016c00ff987b82 */ /* 0x000e220000000a00 */
[----:B------:R-:W-:Y:S01]  /*2900*/  ULDC.64 UR4, c[0x0][0x5b8] ;  /* 0x00016e0000047ab9 */ /* 0x000fe20000000a00 */
[----:B------:R-:W-:Y:S01]  /*2910*/  BSSY B1, `(.L_x_39) ;  /* 0x0000010000017945 */ /* 0x000fe20003800000 */
[----:B------:R-:W-:-:S04]  /*2920*/  IMAD.WIDE.U32 R8, R18, UR4, R142 ;  /* 0x0000000412087c25 */ /* 0x000fc8000f8e008e */
[----:B------:R-:W-:Y:S01]  /*2930*/  IMAD R3, R11, UR4, RZ ;  /* 0x000000040b037c24 */ /* 0x000fe2000f8e02ff */
[----:B------:R-:W1:Y:S01]  /*2940*/  LDC.64 R154, c[0x0][0x5a8] ;  /* 0x00016a00ff9a7b82 */ /* 0x000e620000000a00 */
[----:B------:R-:W-:Y:S02]  /*2950*/  IADD3 R14, P0, R15, R8, RZ ;  /* 0x000000080f0e7210 */ /* 0x000fe40007f1e0ff */
[----:B------:R-:W-:-:S05]  /*2960*/  IMAD R3, R18, UR5, R3 ;  /* 0x0000000512037c24 */ /* 0x000fca000f8e0203 */
[----:B------:R-:W-:Y:S02]  /*2970*/  IADD3.X R15, R10, R9, R3, P0, !PT ;  /* 0x000000090a0f7210 */ /* 0x000fe400007fe403 */
[----:B------:R-:W-:-:S04]  /*2980*/  ISETP.GE.AND P0, PT, R0, 0x1, PT ;  /* 0x000000010000780c */ /* 0x000fc80003f06270 */
[----:B------:R-:W-:Y:S01]  /*2990*/  ISETP.LT.OR P4, PT, R19, 0x1, !P0 ;  /* 0x000000011300780c */ /* 0x000fe20004781670 */
[-C--:B0-----:R-:W-:Y:S02]  /*29a0*/  IMAD R3, R13, R152.reuse, RZ ;  /* 0x000000980d037224 */ /* 0x081fe400078e02ff */
[----:B------:R-:W-:-:S04]  /*29b0*/  IMAD.WIDE.U32 R8, R12, R152, R14 ;  /* 0x000000980c087225 */ /* 0x000fc800078e000e */
[----:B------:R-:W-:Y:S01]  /*29c0*/  IMAD R21, R12, R153, R3 ;  /* 0x000000990c157224 */ /* 0x000fe200078e0203 */
[----:B-1----:R-:W-:-:S04]  /*29d0*/  IADD3 R8, P1, R8, R154, RZ ;  /* 0x0000009a08087210 */ /* 0x002fc80007f3e0ff */
[----:B------:R-:W-:Y:S01]  /*29e0*/  IADD3.X R9, R155, R9, R21, P1, !PT ;  /* 0x000000099b097210 */ /* 0x000fe20000ffe415 */
[----:B------:R-:W-:Y:S08]  /*29f0*/  @P4 BRA `(.L_x_40) ;  /* 0x0000000000044947 */ /* 0x000ff00003800000 */
[----:B------:R0:W5:Y:S02]  /*2a00*/  LDG.E.U8 R149, desc[UR36][R8.64] ;  /* 0x0000002408957981 */ /* 0x000164000c1e1100 */
.L_x_40:
[----:B------:R-:W-:Y:S05]  /*2a10*/  BSYNC B1 ;  /* 0x0000000000017941 */ /* 0x000fea0003800000 */
.L_x_39:
[----:B-----5:R-:W-:Y:S01]  /*2a20*/  LOP3.LUT R3, R149, 0xffff, RZ, 0xc0, !PT ;  /* 0x0000ffff95037812 */ /* 0x020fe200078ec0ff */
[C---:B------:R-:W-:Y:S01]  /*2a30*/  IMAD.SHL.U32 R10, R152.reuse, 0x8, RZ ;  /* 0x00000008980a7824 */ /* 0x040fe200078e00ff */
[----:B------:R-:W-:Y:S01]  /*2a40*/  SHF.L.U64.HI R11, R152, 0x3, R153 ;  /* 0x00000003980b7819 */ /* 0x000fe20000010299 */
[----:B------:R-:W-:Y:S01]  /*2a50*/  BSSY B1, `(.L_x_41) ;  /* 0x000000d000017945 */ /* 0x000fe20003800000 */
[----:B------:R-:W-:Y:S02]  /*2a60*/  PRMT R3, R3, 0x8880, RZ ;  /* 0x0000888003037816 */ /* 0x000fe400000000ff */
[----:B------:R-:W-:Y:S01]  /*2a70*/  ISETP.LT.OR P1, PT, R19, 0x2, !P0 ;  /* 0x000000021300780c */ /* 0x000fe20004721670 */
[----:B------:R-:W-:-:S04]  /*2a80*/  IMAD.WIDE.U32 R10, R12, R152, R10 ;  /* 0x000000980c0a7225 */ /* 0x000fc800078e000a */
[----:B------:R-:W-:Y:S01]  /*2a90*/  IMAD R12, R3, R136, RZ ;  /* 0x00000088030c7224 */ /* 0x000fe200078e02ff */
[----:B------:R-:W-:Y:S01]  /*2aa0*/  IADD3 R10, P2, P3, R14, R154, R10 ;  /* 0x0000009a0e0a7210 */ /* 0x000fe20007b5e00a */
[----:B------:R-:W-:Y:S02]  /*2ab0*/  IMAD.IADD R13, R21, 0x1, R11 ;  /* 0x00000001150d7824 */ /* 0x000fe400078e020b */
[----:B------:R-:W-:-:S05]  /*2ac0*/  @!P4 IMAD R3, R120, R137, R12 ;  /* 0x000000897803c224 */ /* 0x000fca00078e020c */
[----:B------:R1:W-:Y:S01]  /*2ad0*/  @!P4 STG.E.U8 desc[UR36][R4.64], R3 ;  /* 0x000000030400c986 */ /* 0x0003e2000c101124 */
[----:B------:R-:W-:Y:S05]  /*2ae0*/  @P1 BRA `(.L_x_42) ;  /* 0x00000000000c1947 */ /* 0x000fea0003800000 */
[----:B------:R-:W1:Y:S02]  /*2af0*/  LDG.E.U8 R149, desc[UR36][R8.64+0x1] ;  /* 0x0000012408957981 */ /* 0x000e64000c1e1100 */
[----:B-1----:R-:W-:-:S05]  /*2b00*/  PRMT R3, R149, 0x8880, RZ ;  /* 0x0000888095037816 */ /* 0x002fca00000000ff */
[----:B------:R-:W-:-:S07]  /*2b10*/  IMAD R12, R3, R136, RZ ;  /* 0x00000088030c7224 */ /* 0x000fce00078e02ff */
.L_x_42:
[----:B------:R-:W-:Y:S05]  /*2b20*/  BSYNC B1 ;  /* 0x0000000000017941 */ /* 0x000fea0003800000 */
.L_x_41:
[----:B------:R-:W-:Y:S01]  /*2b30*/  @!P1 IMAD R121, R121, R137, R12 ;  /* 0x0000008979799224 */ /* 0x000fe200078e020c */
[----:B------:R-:W-:Y:S01]  /*2b40*/  ISETP.GE.AND P0, PT, R0, 0x9, PT ;  /* 0x000000090000780c */ /* 0x000fe20003f06270 */
[----:B------:R-:W-:Y:S01]  /*2b50*/  BSSY B1, `(.L_x_43) ;  /* 0x000000d000017945 */ /* 0x000fe20003800000 */
[----:B------:R-:W-:Y:S02]  /*2b60*/  IADD3.X R11, R15, R155, R13, P2, P3 ;  /* 0x0000009b0f0b7210 */ /* 0x000fe400017e640d */
[----:B------:R2:W-:Y:S01]  /*2b70*/  @!P1 STG.E.U8 desc[UR36][R4.64+0x1], R121 ;  /* 0x0000017904009986 */ /* 0x0005e2000c101124 */
[C---:B------:R-:W-:Y:S02]  /*2b80*/  ISETP.LT.OR P1, PT, R19.reuse, 0x1, !P0 ;  /* 0x000000011300780c */ /* 0x040fe40004721670 */
[C---:B------:R-:W-:Y:S02]  /*2b90*/  ISETP.GE.AND P3, PT, R19.reuse, 0x9, PT ;  /* 0x000000091300780c */ /* 0x040fe40003f66270 */
[----:B------:R-:W-:-:S02]  /*2ba0*/  ISETP.GE.AND P2, PT, R19, 0xa, PT ;  /* 0x0000000a1300780c */ /* 0x000fc40003f46270 */
[----:B------:R-:W-:Y:S02]  /*2bb0*/  ISETP.LT.OR P0, PT, R19, 0x2, !P0 ;  /* 0x000000021300780c */ /* 0x000fe40004701670 */
[C---:B------:R-:W-:Y:S02]  /*2bc0*/  ISETP.LT.OR P5, PT, R0.reuse, 0x1, !P3 ;  /* 0x000000010000780c */ /* 0x040fe40005fa1670 */
[----:B------:R-:W-:-:S03]  /*2bd0*/  ISETP.LT.OR P4, PT, R0, 0x1, !P2 ;  /* 0x000000010000780c */ /* 0x000fc60005781670 */
[----:B--2---:R-:W-:Y:S10]  /*2be0*/  @P1 BRA `(.L_x_44) ;  /* 0x00000000000c1947 */ /* 0x004ff40003800000 */
[----:B------:R-:W1:Y:S02]  /*2bf0*/  LDG.E.U8 R149, desc[UR36][R10.64] ;  /* 0x000000240a957981 */ /* 0x000e64000c1e1100 */
[----:B-1----:R-:W-:-:S05]  /*2c00*/  PRMT R3, R149, 0x8880, RZ ;  /* 0x0000888095037816 */ /* 0x002fca00000000ff */
[----:B------:R-:W-:-:S07]  /*2c10*/  IMAD R12, R3, R136, RZ ;  /* 0x00000088030c7224 */ /* 0x000fce00078e02ff */
.L_x_44:
[----:B------:R-:W-:Y:S05]  /*2c20*/  BSYNC B1 ;  /* 0x0000000000017941 */ /* 0x000fea0003800000 */
.L_x_43:
[----:B-1----:R-:W-:Y:S01]  /*2c30*/  @!P1 IMAD R3, R122, R137, R12 ;  /* 0x000000897a039224 */ /* 0x002fe200078e020c */
[----:B------:R-:W-:Y:S04]  /*2c40*/  BSSY B1, `(.L_x_45) ;  /* 0x0000006000017945 */ /* 0x000fe80003800000 */
[----:B------:R1:W-:Y:S01]  /*2c50*/  @!P1 STG.E.U8 desc[UR36][R6.64], R3 ;  /* 0x0000000306009986 */ /* 0x0003e2000c101124 */
[----:B------:R-:W-:Y:S05]  /*2c60*/  @P0 BRA `(.L_x_46) ;  /* 0x00000000000c0947 */ /* 0x000fea0003800000 */
[----:B------:R-:W1:Y:S02]  /*2c70*/  LDG.E.U8 R149, desc[UR36][R10.64+0x1] ;  /* 0x000001240a957981 */ /* 0x000e64000c1e1100 */
[----:B-1----:R-:W-:-:S05]  /*2c80*/  PRMT R3, R149, 0x8880, RZ ;  /* 0x0000888095037816 */ /* 0x002fca00000000ff */
[----:B------:R-:W-:-:S07]  /*2c90*/  IMAD R12, R3, R136, RZ ;  /* 0x00000088030c7224 */ /* 0x000fce00078e02ff */
.L_x_46:
[----:B------:R-:W-:Y:S05]  /*2ca0*/  BSYNC B1 ;  /* 0x0000000000017941 */ /* 0x000fea0003800000 */
.L_x_45:
[----:B------:R-:W-:Y:S01]  /*2cb0*/  @!P0 IMAD R123, R123, R137, R12 ;  /* 0x000000897b7b8224 */ /* 0x000fe200078e020c */
[----:B------:R-:W-:Y:S04]  /*2cc0*/  BSSY B1, `(.L_x_47) ;  /* 0x0000006000017945 */ /* 0x000fe80003800000 */
[----:B------:R2:W-:Y:S01]  /*2cd0*/  @!P0 STG.E.U8 desc[UR36][R6.64+0x1], R123 ;  /* 0x0000017b06008986 */ /* 0x0005e2000c101124 */
[----:B------:R-:W-:Y:S05]  /*2ce0*/  @P5 BRA `(.L_x_48) ;  /* 0x00000000000c5947 */ /* 0x000fea0003800000 */
[----:B------:R-:W1:Y:S02]  /*2cf0*/  LDG.E.U8 R149, desc[UR36][R8.64+0x8] ;  /* 0x0000082408957981 */ /* 0x000e64000c1e1100 */
[----:B-1----:R-:W-:-:S05]  /*2d00*/  PRMT R3, R149, 0x8880, RZ ;  /* 0x0000888095037816 */ /* 0x002fca00000000ff */
[----:B------:R-:W-:-:S07]  /*2d10*/  IMAD R12, R3, R136, RZ ;  /* 0x00000088030c7224 */ /* 0x000fce00078e02ff */
.L_x_48:
[----:B------:R-:W-:Y:S05]  /*2d20*/  BSYNC B1 ;  /* 0x0000000000017941 */ /* 0x000fea0003800000 */
.L_x_47:
[----:B-1----:R-:W-:Y:S01]  /*2d30*/  @!P5 IMAD R3, R124, R137, R12 ;  /* 0x000000897c03d224 */ /* 0x002fe200078e020c */
[----:B------:R-:W-:Y:S04]  /*2d40*/  BSSY B1, `(.L_x_49) ;  /* 0x0000006000017945 */ /* 0x000fe80003800000 */
[----:B------:R1:W-:Y:S01]  /*2d50*/  @!P5 STG.E.U8 desc[UR36][R4.64+0x8], R3 ;  /* 0x000008030400d986 */ /* 0x0003e2000c101124 */
[----:B------:R-:W-:Y:S05]  /*2d60*/  @P4 BRA `(.L_x_50) ;  /* 0x00000000000c4947 */ /* 0x000fea0003800000 */
[----:B------:R-:W1:Y:S02]  /*2d70*/  LDG.E.U8 R149, desc[UR36][R8.64+0x9] ;  /* 0x0000092408957981 */ /* 0x000e64000c1e1100 */
[----:B-1----:R-:W-:-:S05]  /*2d80*/  PRMT R3, R149, 0x8880, RZ ;  /* 0x0000888095037816 */ /* 0x002fca00000000ff */
[----:B------:R-:W-:-:S07]  /*2d90*/  IMAD R12, R3, R136, RZ ;  /* 0x00000088030c7224 */ /* 0x000fce00078e02ff */
.L_x_50:
[----:B------:R-:W-:Y:S05]  /*2da0*/  BSYNC B1 ;  /* 0x0000000000017941 */ /* 0x000fea0003800000 */
.L_x_49:
[C---:B------:R-:W-:Y:S01]  /*2db0*/  ISETP.LT.OR P3, PT, R0.reuse, 0x9, !P3 ;  /* 0x000000090000780c */ /* 0x040fe20005f61670 */
[----:B------:R-:W-:Y:S01]  /*2dc0*/  @!P4 IMAD R125, R125, R137, R12 ;  /* 0x000000897d7dc224 */ /* 0x000fe200078e020c */
[C---:B------:R-:W-:Y:S01]  /*2dd0*/  ISETP.GE.AND P1, PT, R19.reuse, 0x11, PT ;  /* 0x000000111300780c */ /* 0x040fe20003f26270 */
[----:B------:R-:W-:Y:S01]  /*2de0*/  BSSY B1, `(.L_x_51) ;  /* 0x000000a000017945 */ /* 0x000fe20003800000 */
[----:B------:R-:W-:Y:S02]  /*2df0*/  ISETP.GE.AND P0, PT, R19, 0x12, PT ;  /* 0x000000121300780c */ /* 0x000fe40003f06270 */
[----:B------:R3:W-:Y:S01]  /*2e00*/  @!P4 STG.E.U8 desc[UR36][R4.64+0x9], R125 ;  /* 0x0000097d0400c986 */ /* 0x0007e2000c101124 */
[C---:B------:R-:W-:Y:S02]  /*2e10*/  ISETP.LT.OR P2, PT, R0.reuse, 0x9, !P2 ;  /* 0x000000090000780c */ /* 0x040fe40005741670 */
[C---:B------:R-:W-:Y:S02]  /*2e20*/  ISETP.LT.OR P5, PT, R0.reuse, 0x1, !P1 ;  /* 0x000000010000780c */ /* 0x040fe40004fa1670 */
[----:B------:R-:W-:-:S02]  /*2e30*/  ISETP.LT.OR P4, PT, R0, 0x1, !P0 ;  /* 0x000000010000780c */ /* 0x000fc40004781670 */
[----:B------:R-:W-:Y:S11]  /*2e40*/  @P3 BRA `(.L_x_52) ;  /* 0x00000000000c3947 */ /* 0x000ff60003800000 */
[----:B------:R-:W1:Y:S02]  /*2e50*/  LDG.E.U8 R149, desc[UR36][R10.64+0x8] ;  /* 0x000008240a957981 */ /* 0x000e64000c1e1100 */
[----:B-1----:R-:W-:-:S05]  /*2e60*/  PRMT R3, R149, 0x8880, RZ ;  /* 0x0000888095037816 */ /* 0x002fca00000000ff */
[----:B------:R-:W-:-:S07]  /*2e70*/  IMAD R12, R3, R136, RZ ;  /* 0x00000088030c7224 */ /* 0x000fce00078e02ff */
.L_x_52:
[----:B------:R-:W-:Y:S05]  /*2e80*/  BSYNC B1 ;  /* 0x0000000000017941 */ /* 0x000fea0003800000 */
.L_x_51:
[----:B-1----:R-:W-:Y:S01]  /*2e90*/  @!P3 IMAD R3, R126, R137, R12 ;  /* 0x000000897e03b224 */ /* 0x002fe200078e020c */
[----:B------:R-:W-:Y:S04]  /*2ea0*/  BSSY B1, `(.L_x_53) ;  /* 0x0000006000017945 */ /* 0x000fe80003800000 */
[----:B------:R1:W-:Y:S01]  /*2eb0*/  @!P3 STG.E.U8 desc[UR36][R6.64+0x8], R3 ;  /* 0x000008030600b986 */ /* 0x0003e2000c101124 */
[----:B------:R-:W-:Y:S05]  /*2ec0*/  @P2 BRA `(.L_x_54) ;  /* 0x00000000000c2947 */ /* 0x000fea0003800000 */
[----:B------:R-:W1:Y:S02]  /*2ed0*/  LDG.E.U8 R149, desc[UR36][R10.64+0x9] ;  /* 0x000009240a957981 */ /* 0x000e64000c1e1100 */
[----:B-1----:R-:W-:-:S05]  /*2ee0*/  PRMT R3, R149, 0x8880, RZ ;  /* 0x0000888095037816 */ /* 0x002fca00000000ff */
[----:B------:R-:W-:-:S07]  /*2ef0*/  IMAD R12, R3, R136, RZ ;  /* 0x00000088030c7224 */ /* 0x000fce00078e02ff */
.L_x_54:
[----:B------:R-:W-:Y:S05]  /*2f00*/  BSYNC B1 ;  /* 0x0000000000017941 */ /* 0x000fea0003800000 */
.L_x_53:
[----:B------:R-:W-:Y:S01]  /*2f10*/  @!P2 IMAD R127, R127, R137, R12 ;  /* 0x000000897f7fa224 */ /* 0x000fe200078e020c */
[----:B------:R-:W-:Y:S04]  /*2f20*/  BSSY B1, `(.L_x_55) ;  /* 0x0000006000017945 */ /* 0x000fe80003800000 */
[----:B------:R4:W-:Y:S01]  /*2f30*/  @!P2 STG.E.U8 desc[UR36][R6.64+0x9], R127 ;  /* 0x0000097f0600a986 */ /* 0x0009e2000c101124 */
[----:B------:R-:W-:Y:S05]  /*2f40*/  @P5 BRA `(.L_x_56) ;  /* 0x00000000000c5947 */ /* 0x000fea0003800000 */
[----:B------:R-:W1:Y:S02]  /*2f50*/  LDG.E.U8 R149, desc[UR36][R8.64+0x10] ;  /* 0x0000102408957981 */ /* 0x000e64000c1e1100 */
[----:B-1----:R-:W-:-:S05]  /*2f60*/  PRMT R3, R149, 0x8880, RZ ;  /* 0x0000888095037816 */ /* 0x002fca00000000ff */
[----:B------:R-:W-:-:S07]  /*2f70*/  IMAD R12, R3, R136, RZ ;  /* 0x00000088030c7224 */ /* 0x000fce00078e02ff */
.L_x_56:
[----:B------:R-:W-:Y:S05]  /*2f80*/  BSYNC B1 ;  /* 0x0000000000017941 */ /* 0x000fea0003800000 */
.L_x_55:
[----:B-1----:R-:W-:Y:S01]  /*2f90*/  @!P5 IMAD R3, R128, R137, R12 ;  /* 0x000000898003d224 */ /* 0x002fe200078e020c */
[----:B------:R-:W-:Y:S04]  /*2fa0*/  BSSY B1, `(.L_x_57) ;  /* 0x0000006000017945 */ /* 0x000fe80003800000 */
[----:B------:R1:W-:Y:S01]  /*2fb0*/  @!P5 STG.E.U8 desc[UR36][R4.64+0x10], R3 ;  /* 0x000010030400d986 */ /* 0x0003e2000c101124 */
[----:B------:R-:W-:Y:S05]  /*2fc0*/  @P4 BRA `(.L_x_58) ;  /* 0x00000000000c4947 */ /* 0x000fea0003800000 */
[----:B------:R-:W1:Y:S02]  /*2fd0*/  LDG.E.U8 R149, desc[UR36][R8.64+0x11] ;  /* 0x0000112408957981 */ /* 0x000e64000c1e1100 */
[----:B-1----:R-:W-:-:S05]  /*2fe0*/  PRMT R3, R149, 0x8880, RZ ;  /* 0x0000888095037816 */ /* 0x002fca00000000ff */
[----:B------:R-:W-:-:S07]  /*2ff0*/  IMAD R12, R3, R136, RZ ;  /* 0x00000088030c7224 */ /* 0x000fce00078e02ff */
.L_x_58:
[----:B------:R-:W-:Y:S05]  /*3000*/  BSYNC B1 ;  /* 0x0000000000017941 */ /* 0x000fea0003800000 */
.L_x_57:
        /* <DEDUP_REMOVED lines=13> */
.L_x_60:
[----:B------:R-:W-:Y:S05]  /*30e0*/  BSYNC B1 ;  /* 0x0000000000017941 */ /* 0x000fea0003800000 */
.L_x_59:
[----:B-1----:R-:W-:Y:S01]  /*30f0*/  @!P1 IMAD R3, R130, R137, R12 ;  /* 0x0000008982039224 */ /* 0x002fe200078e020c */
[----:B------:R-:W-:Y:S04]  /*3100*/  BSSY B1, `(.L_x_61) ;  /* 0x0000006000017945 */ /* 0x000fe80003800000 */
[----:B------:R1:W-:Y:S01]  /*3110*/  @!P1 STG.E.U8 desc[UR36][R6.64+0x10], R3 ;  /* 0x0000100306009986 */ /* 0x0003e2000c101124 */
[----:B------:R-:W-:Y:S05]  /*3120*/  @P0 BRA `(.L_x_62) ;  /* 0x00000000000c0947 */ /* 0x000fea0003800000 */
[----:B------:R-:W1:Y:S02]  /*3130*/  LDG.E.U8 R149, desc[UR36][R10.64+0x11] ;  /* 0x000011240a957981 */ /* 0x000e64000c1e1100 */
[----:B-1----:R-:W-:-:S05]  /*3140*/  PRMT R3, R149, 0x8880, RZ ;  /* 0x0000888095037816 */ /* 0x002fca00000000ff */
[----:B------:R-:W-:-:S07]  /*3150*/  IMAD R12, R3, R136, RZ ;  /* 0x00000088030c7224 */ /* 0x000fce00078e02ff */
.L_x_62:
[----:B------:R-:W-:Y:S05]  /*3160*/  BSYNC B1 ;  /* 0x0000000000017941 */ /* 0x000fea0003800000 */
.L_x_61:
[----:B------:R-:W-:Y:S01]  /*3170*/  @!P0 IMAD R131, R131, R137, R12 ;  /* 0x0000008983838224 */ /* 0x000fe200078e020c */
[----:B------:R-:W-:Y:S04]  /*3180*/  BSSY B1, `(.L_x_63) ;  /* 0x0000006000017945 */ /* 0x000fe80003800000 */
[----:B------:R0:W-:Y:S01]  /*3190*/  @!P0 STG.E.U8 desc[UR36][R6.64+0x11], R131 ;  /* 0x0000118306008986 */ /* 0x0001e2000c101124 */
[----:B------:R-:W-:Y:S05]  /*31a0*/  @P5 BRA `(.L_x_64) ;  /* 0x00000000000c5947 */ /* 0x000fea0003800000 */
[----:B------:R-:W1:Y:S02]  /*31b0*/  LDG.E.U8 R149, desc[UR36][R8.64+0x18] ;  /* 0x0000182408957981 */ /* 0x000e64000c1e1100 */
[----:B-1----:R-:W-:-:S05]  /*31c0*/  PRMT R3, R149, 0x8880, RZ ;  /* 0x0000888095037816 */ /* 0x002fca00000000ff */
[----:B------:R-:W-:-:S07]  /*31d0*/  IMAD R12, R3, R136, RZ ;  /* 0x00000088030c7224 */ /* 0x000fce00078e02ff */
.L_x_64:
[----:B------:R-:W-:Y:S05]  /*31e0*/  BSYNC B1 ;  /* 0x0000000000017941 */ /* 0x000fea0003800000 */
.L_x_63:
[----:B-1----:R-:W-:Y:S01]  /*31f0*/  @!P5 IMAD R3, R132, R137, R12 ;  /* 0x000000898403d224 */ /* 0x002fe200078e020c */
[----:B------:R-:W-:Y:S04]  /*3200*/  BSSY B1, `(.L_x_65) ;  /* 0x0000006000017945 */ /* 0x000fe80003800000 */
[----:B------:R1:W-:Y:S01]  /*3210*/  @!P5 STG.E.U8 desc[UR36][R4.64+0x18], R3 ;  /* 0x000018030400d986 */ /* 0x0003e2000c101124 */
[----:B------:R-:W-:Y:S05]  /*3220*/  @P4 BRA `(.L_x_66) ;  /* 0x00000000000c4947 */ /* 0x000fea0003800000 */
[----:B------:R-:W1:Y:S02]  /*3230*/  LDG.E.U8 R149, desc[UR36][R8.64+0x19] ;  /* 0x0000192408957981 */ /* 0x000e64000c1e1100 */
[----:B-1----:R-:W-:-:S05]  /*3240*/  PRMT R3, R149, 0x8880, RZ ;  /* 0x0000888095037816 */ /* 0x002fca00000000ff */
[----:B------:R-:W-:-:S07]  /*3250*/  IMAD R12, R3, R136, RZ ;  /* 0x00000088030c7224 */ /* 0x000fce00078e02ff */
.L_x_66:
[----:B------:R-:W-:Y:S05]  /*3260*/  BSYNC B1 ;  /* 0x0000000000017941 */ /* 0x000fea0003800000 */
.L_x_65:
        /* <DEDUP_REMOVED lines=13> */
.L_x_68:
[----:B------:R-:W-:Y:S05]  /*3340*/  BSYNC B1 ;  /* 0x0000000000017941 */ /* 0x000fea0003800000 */
.L_x_67:
[----:B-1----:R-:W-:Y:S01]  /*3350*/  @!P3 IMAD R3, R134, R137, R12 ;  /* 0x000000898603b224 */ /* 0x002fe200078e020c */
[----:B------:R-:W-:Y:S04]  /*3360*/  BSSY B1, `(.L_x_69) ;  /* 0x0000006000017945 */ /* 0x000fe80003800000 */
[----:B------:R1:W-:Y:S01]  /*3370*/  @!P3 STG.E.U8 desc[UR36][R6.64+0x18], R3 ;  /* 0x000018030600b986 */ /* 0x0003e2000c101124 */
[----:B------:R-:W-:Y:S05]  /*3380*/  @P2 BRA `(.L_x_70) ;  /* 0x00000000000c2947 */ /* 0x000fea0003800000 */
[----:B------:R-:W1:Y:S02]  /*3390*/  LDG.E.U8 R149, desc[UR36][R10.64+0x19] ;  /* 0x000019240a957981 */ /* 0x000e64000c1e1100 */
[----:B-1----:R-:W-:-:S05]  /*33a0*/  PRMT R3, R149, 0x8880, RZ ;  /* 0x0000888095037816 */ /* 0x002fca00000000ff */
[----:B------:R-:W-:-:S07]  /*33b0*/  IMAD R12, R3, R136, RZ ;  /* 0x00000088030c7224 */ /* 0x000fce00078e02ff */
.L_x_70:
[----:B------:R-:W-:Y:S05]  /*33c0*/  BSYNC B1 ;  /* 0x0000000000017941 */ /* 0x000fea0003800000 */
.L_x_69:
[----:B------:R-:W-:Y:S01]  /*33d0*/  @!P2 IMAD R135, R135, R137, R12 ;  /* 0x000000898787a224 */ /* 0x000fe200078e020c */
[----:B------:R-:W-:Y:S04]  /*33e0*/  BSSY B1, `(.L_x_71) ;  /* 0x0000006000017945 */ /* 0x000fe80003800000 */
[----:B------:R0:W-:Y:S01]  /*33f0*/  @!P2 STG.E.U8 desc[UR36][R6.64+0x19], R135 ;  /* 0x000019870600a986 */ /* 0x0001e2000c101124 */
[----:B------:R-:W-:Y:S05]  /*3400*/  @P5 BRA `(.L_x_72) ;  /* 0x00000000000c5947 */ /* 0x000fea0003800000 */
[----:B------:R-:W1:Y:S02]  /*3410*/  LDG.E.U8 R149, desc[UR36][R8.64+0x20] ;  /* 0x0000202408957981 */ /* 0x000e64000c1e1100 */
[----:B-1----:R-:W-:-:S05]  /*3420*/  PRMT R3, R149, 0x8880, RZ ;  /* 0x0000888095037816 */ /* 0x002fca00000000ff */
[----:B------:R-:W-:-:S07]  /*3430*/  IMAD R12, R3, R136, RZ ;  /* 0x00000088030c7224 */ /* 0x000fce00078e02ff */
.L_x_72:
[----:B------:R-:W-:Y:S05]  /*3440*/  BSYNC B1 ;  /* 0x0000000000017941 */ /* 0x000fea0003800000 */
.L_x_71:
[----:B-1----:R-:W-:Y:S01]  /*3450*/  @!P5 IMAD R3, R104, R137, R12 ;  /* 0x000000896803d224 */ /* 0x002fe200078e020c */
[----:B------:R-:W-:Y:S04]  /*3460*/  BSSY B1, `(.L_x_73) ;  /* 0x0000006000017945 */ /* 0x000fe80003800000 */
[----:B------:R1:W-:Y:S01]  /*3470*/  @!P5 STG.E.U8 desc[UR36][R4.64+0x20], R3 ;  /* 0x000020030400d986 */ /* 0x0003e2000c101124 */
[----:B------:R-:W-:Y:S05]  /*3480*/  @P4 BRA `(.L_x_74) ;  /* 0x00000000000c4947 */ /* 0x000fea0003800000 */
[----:B------:R-:W1:Y:S02]  /*3490*/  LDG.E.U8 R149, desc[UR36][R8.64+0x21] ;  /* 0x0000212408957981 */ /* 0x000e64000c1e1100 */
[----:B-1----:R-:W-:-:S05]  /*34a0*/  PRMT R3, R149, 0x8880, RZ ;  /* 0x0000888095037816 */ /* 0x002fca00000000ff */
[----:B------:R-:W-:-:S07]  /*34b0*/  IMAD R12, R3, R136, RZ ;  /* 0x00000088030c7224 */ /* 0x000fce00078e02ff */
.L_x_74:
[----:B------:R-:W-:Y:S05]  /*34c0*/  BSYNC B1 ;  /* 0x0000000000017941 */ /* 0x000fea0003800000 */
.L_x_73:
        /* <DEDUP_REMOVED lines=13> */
.L_x_76:
[----:B------:R-:W-:Y:S05]  /*35a0*/  BSYNC B1 ;  /* 0x0000000000017941 */ /* 0x000fea0003800000 */
.L_x_75:
[----:B-1----:R-:W-:Y:S01]  /*35b0*/  @!P1 IMAD R3, R106, R137, R12 ;  /* 0x000000896a039224 */ /* 0x002fe200078e020c */
[----:B------:R-:W-:Y:S04]  /*35c0*/  BSSY B1, `(.L_x_77) ;  /* 0x0000006000017945 */ /* 0x000fe80003800000 */
[----:B------:R1:W-:Y:S01]  /*35d0*/  @!P1 STG.E.U8 desc[UR36][R6.64+0x20], R3 ;  /* 0x0000200306009986 */ /* 0x0003e2000c101124 */
[----:B------:R-:W-:Y:S05]  /*35e0*/  @P0 BRA `(.L_x_78) ;  /* 0x00000000000c0947 */ /* 0x000fea0003800000 */
[----:B------:R-:W1:Y:S02]  /*35f0*/  LDG.E.U8 R149, desc[UR36][R10.64+0x21] ;  /* 0x000021240a957981 */ /* 0x000e64000c1e1100 */
[----:B-1----:R-:W-:-:S05]  /*3600*/  PRMT R3, R149, 0x8880, RZ ;  /* 0x0000888095037816 */ /* 0x002fca00000000ff */
[----:B------:R-:W-:-:S07]  /*3610*/  IMAD R12, R3, R136, RZ ;  /* 0x00000088030c7224 */ /* 0x000fce00078e02ff */
.L_x_78:
[----:B------:R-:W-:Y:S05]  /*3620*/  BSYNC B1 ;  /* 0x0000000000017941 */ /* 0x000fea0003800000 */
.L_x_77:
[----:B------:R-:W-:Y:S01]  /*3630*/  @!P0 IMAD R107, R107, R137, R12 ;  /* 0x000000896b6b8224 */ /* 0x000fe200078e020c */
[----:B------:R-:W-:Y:S04]  /*3640*/  BSSY B1, `(.L_x_79) ;  /* 0x0000006000017945 */ /* 0x000fe80003800000 */
[----:B------:R0:W-:Y:S01]  /*3650*/  @!P0 STG.E.U8 desc[UR36][R6.64+0x21], R107 ;  /* 0x0000216b06008986 */ /* 0x0001e2000c101124 */
[----:B------:R-:W-:Y:S05]  /*3660*/  @P5 BRA `(.L_x_80) ;  /* 0x00000000000c5947 */ /* 0x000fea0003800000 */
[----:B------:R-:W1:Y:S02]  /*3670*/  LDG.E.U8 R149, desc[UR36][R8.64+0x28] ;  /* 0x0000282408957981 */ /* 0x000e64000c1e1100 */
[----:B-1----:R-:W-:-:S05]  /*3680*/  PRMT R3, R149, 0x8880, RZ ;  /* 0x0000888095037816 */ /* 0x002fca00000000ff */
[----:B------:R-:W-:-:S07]  /*3690*/  IMAD R12, R3, R136, RZ ;  /* 0x00000088030c7224 */ /* 0x000fce00078e02ff */
.L_x_80:
[----:B------:R-:W-:Y:S05]  /*36a0*/  BSYNC B1 ;  /* 0x0000000000017941 */ /* 0x000fea0003800000 */
.L_x_79:
[----:B-1----:R-:W-:Y:S01]  /*36b0*/  @!P5 IMAD R3, R108, R137, R12 ;  /* 0x000000896c03d224 */ /* 0x002fe200078e020c */
[----:B------:R-:W-:Y:S04]  /*36c0*/  BSSY B1, `(.L_x_81) ;  /* 0x0000006000017945 */ /* 0x000fe80003800000 */
[----:B------:R1:W-:Y:S01]  /*36d0*/  @!P5 STG.E.U8 desc[UR36][R4.64+0x28], R3 ;  /* 0x000028030400d986 */ /* 0x0003e2000c101124 */
[----:B------:R-:W-:Y:S05]  /*36e0*/  @P4 BRA `(.L_x_82) ;  /* 0x00000000000c4947 */ /* 0x000fea0003800000 */
[----:B------:R-:W1:Y:S02]  /*36f0*/  LDG.E.U8 R149, desc[UR36][R8.64+0x29] ;  /* 0x0000292408957981 */ /* 0x000e64000c1e1100 */
[----:B-1----:R-:W-:-:S05]  /*3700*/  PRMT R3, R149, 0x8880, RZ ;  /* 0x0000888095037816 */ /* 0x002fca00000000ff */
[----:B------:R-:W-:-:S07]  /*3710*/  IMAD R12, R3, R136, RZ ;  /* 0x00000088030c7224 */ /* 0x000fce00078e02ff */
.L_x_82:
[----:B------:R-:W-:Y:S05]  /*3720*/  BSYNC B1 ;  /* 0x0000000000017941 */ /* 0x000fea0003800000 */
.L_x_81:
        /* <DEDUP_REMOVED lines=13> */
.L_x_84:
[----:B------:R-:W-:Y:S05]  /*3800*/  BSYNC B1 ;  /* 0x0000000000017941 */ /* 0x000fea0003800000 */
.L_x_83:
[----:B-1----:R-:W-:Y:S01]  /*3810*/  @!P3 IMAD R3, R110, R137, R12 ;  /* 0x000000896e03b224 */ /* 0x002fe200078e020c */
[----:B------:R-:W-:Y:S04]  /*3820*/  BSSY B1, `(.L_x_85) ;  /* 0x0000006000017945 */ /* 0x000fe80003800000 */
[----:B------:R1:W-:Y:S01]  /*3830*/  @!P3 STG.E.U8 desc[UR36][R6.64+0x28], R3 ;  /* 0x000028030600b986 */ /* 0x0003e2000c101124 */
[----:B------:R-:W-:Y:S05]  /*3840*/  @P2 BRA `(.L_x_86) ;  /* 0x00000000000c2947 */ /* 0x000fea0003800000 */
[----:B------:R-:W1:Y:S02]  /*3850*/  LDG.E.U8 R149, desc[UR36][R10.64+0x29] ;  /* 0x000029240a957981 */ /* 0x000e64000c1e1100 */
[----:B-1----:R-:W-:-:S05]  /*3860*/  PRMT R3, R149, 0x8880, RZ ;  /* 0x0000888095037816 */ /* 0x002fca00000000ff */
[----:B------:R-:W-:-:S07]  /*3870*/  IMAD R12, R3, R136, RZ ;  /* 0x00000088030c7224 */ /* 0x000fce00078e02ff */
.L_x_86:
[----:B------:R-:W-:Y:S05]  /*3880*/  BSYNC B1 ;  /* 0x0000000000017941 */ /* 0x000fea0003800000 */
.L_x_85:
[----:B------:R-:W-:Y:S01]  /*3890*/  @!P2 IMAD R111, R111, R137, R12 ;  /* 0x000000896f6fa224 */ /* 0x000fe200078e020c */
[----:B------:R-:W-:Y:S04]  /*38a0*/  BSSY B1, `(.L_x_87) ;  /* 0x0000006000017945 */ /* 0x000fe80003800000 */
[----:B------:R0:W-:Y:S01]  /*38b0*/  @!P2 STG.E.U8 desc[UR36][R6.64+0x29], R111 ;  /* 0x0000296f0600a986 */ /* 0x0001e2000c101124 */
[----:B------:R-:W-:Y:S05]  /*38c0*/  @P5 BRA `(.L_x_88) ;  /* 0x00000000000c5947 */ /* 0x000fea0003800000 */
[----:B------:R-:W1:Y:S02]  /*38d0*/  LDG.E.U8 R149, desc[UR36][R8.64+0x30] ;  /* 0x0000302408957981 */ /* 0x000e64000c1e1100 */
[----:B-1----:R-:W-:-:S05]  /*38e0*/  PRMT R3, R149, 0x8880, RZ ;  /* 0x0000888095037816 */ /* 0x002fca00000000ff */
[----:B------:R-:W-:-:S07]  /*38f0*/  IMAD R12, R3, R136, RZ ;  /* 0x00000088030c7224 */ /* 0x000fce00078e02ff */
.L_x_88:
[----:B------:R-:W-:Y:S05]  /*3900*/  BSYNC B1 ;  /* 0x0000000000017941 */ /* 0x000fea0003800000 */
.L_x_87:
[----:B-1----:R-:W-:Y:S01]  /*3910*/  @!P5 IMAD R3, R112, R137, R12 ;  /* 0x000000897003d224 */ /* 0x002fe200078e020c */
[----:B------:R-:W-:Y:S04]  /*3920*/  BSSY B1, `(.L_x_89) ;  /* 0x0000006000017945 */ /* 0x000fe80003800000 */
[----:B------:R1:W-:Y:S01]  /*3930*/  @!P5 STG.E.U8 desc[UR36][R4.64+0x30], R3 ;  /* 0x000030030400d986 */ /* 0x0003e2000c101124 */
[----:B------:R-:W-:Y:S05]  /*3940*/  @P4 BRA `(.L_x_90) ;  /* 0x00000000000c4947 */ /* 0x000fea0003800000 */
[----:B------:R-:W1:Y:S02]  /*3950*/  LDG.E.U8 R149, desc[UR36][R8.64+0x31] ;  /* 0x0000312408957981 */ /* 0x000e64000c1e1100 */
[----:B-1----:R-:W-:-:S05]  /*3960*/  PRMT R3, R149, 0x8880, RZ ;  /* 0x0000888095037816 */ /* 0x002fca00000000ff */
[----:B------:R-:W-:-:S07]  /*3970*/  IMAD R12, R3, R136, RZ ;  /* 0x00000088030c7224 */ /* 0x000fce00078e02ff */
.L_x_90:
[----:B------:R-:W-:Y:S05]  /*3980*/  BSYNC B1 ;  /* 0x0000000000017941 */ /* 0x000fea0003800000 */
.L_x_89:
        /* <DEDUP_REMOVED lines=13> */
.L_x_92:
[----:B------:R-:W-:Y:S05]  /*3a60*/  BSYNC B1 ;  /* 0x0000000000017941 */ /* 0x000fea0003800000 */
.L_x_91:
[----:B-1----:R-:W-:Y:S01]  /*3a70*/  @!P1 IMAD R3, R114, R137, R12 ;  /* 0x0000008972039224 */ /* 0x002fe200078e020c */
[----:B------:R-:W-:Y:S04]  /*3a80*/  BSSY B1, `(.L_x_93) ;  /* 0x0000006000017945 */ /* 0x000fe80003800000 */
[----:B------:R1:W-:Y:S01]  /*3a90*/  @!P1 STG.E.U8 desc[UR36][R6.64+0x30], R3 ;  /* 0x0000300306009986 */ /* 0x0003e2000c101124 */
[----:B------:R-:W-:Y:S05]  /*3aa0*/  @P0 BRA `(.L_x_94) ;  /* 0x00000000000c0947 */ /* 0x000fea0003800000 */
[----:B------:R-:W1:Y:S02]  /*3ab0*/  LDG.E.U8 R149, desc[UR36][R10.64+0x31] ;  /* 0x000031240a957981 */ /* 0x000e64000c1e1100 */
[----:B-1----:R-:W-:-:S05]  /*3ac0*/  PRMT R3, R149, 0x8880, RZ ;  /* 0x0000888095037816 */ /* 0x002fca00000000ff */
[----:B------:R-:W-:-:S07]  /*3ad0*/  IMAD R12, R3, R136, RZ ;  /* 0x00000088030c7224 */ /* 0x000fce00078e02ff */
.L_x_94:
[----:B------:R-:W-:Y:S05]  /*3ae0*/  BSYNC B1 ;  /* 0x0000000000017941 */ /* 0x000fea0003800000 */
.L_x_93:
[----:B------:R-:W-:Y:S01]  /*3af0*/  @!P0 IMAD R115, R115, R137, R12 ;  /* 0x0000008973738224 */ /* 0x000fe200078e020c */
[----:B------:R-:W-:Y:S04]  /*3b00*/  BSSY B1, `(.L_x_95) ;  /* 0x0000006000017945 */ /* 0x000fe80003800000 */
[----:B------:R0:W-:Y:S01]  /*3b10*/  @!P0 STG.E.U8 desc[UR36][R6.64+0x31], R115 ;  /* 0x0000317306008986 */ /* 0x0001e2000c101124 */
[----:B------:R-:W-:Y:S05]  /*3b20*/  @P5 BRA `(.L_x_96) ;  /* 0x00000000000c5947 */ /* 0x000fea0003800000 */
[----:B------:R-:W1:Y:S02]  /*3b30*/  LDG.E.U8 R149, desc[UR36][R8.64+0x38] ;  /* 0x0000382408957981 */ /* 0x000e64000c1e1100 */
[----:B-1----:R-:W-:-:S05]  /*3b40*/  PRMT R3, R149, 0x8880, RZ ;  /* 0x0000888095037816 */ /* 0x002fca00000000ff */
[----:B------:R-:W-:-:S07]  /*3b50*/  IMAD R12, R3, R136, RZ ;  /* 0x00000088030c7224 */ /* 0x000fce00078e02ff */
.L_x_96:
[----:B------:R-:W-:Y:S05]  /*3b60*/  BSYNC B1 ;  /* 0x0000000000017941 */ /* 0x000fea0003800000 */
.L_x_95:
[----:B-1----:R-:W-:Y:S01]  /*3b70*/  @!P5 IMAD R3, R116, R137, R12 ;  /* 0x000000897403d224 */ /* 0x002fe200078e020c */
[----:B------:R-:W-:Y:S04]  /*3b80*/  BSSY B1, `(.L_x_97) ;  /* 0x0000006000017945 */ /* 0x000fe80003800000 */
[----:B------:R1:W-:Y:S01]  /*3b90*/  @!P5 STG.E.U8 desc[UR36][R4.64+0x38], R3 ;  /* 0x000038030400d986 */ /* 0x0003e2000c101124 */
[----:B------:R-:W-:Y:S05]  /*3ba0*/  @P4 BRA `(.L_x_98) ;  /* 0x00000000000c4947 */ /* 0x000fea0003800000 */
[----:B------:R-:W1:Y:S02]  /*3bb0*/  LDG.E.U8 R149, desc[UR36][R8.64+0x39] ;  /* 0x0000392408957981 */ /* 0x000e64000c1e1100 */
[----:B-1----:R-:W-:-:S05]  /*3bc0*/  PRMT R3, R149, 0x8880, RZ ;  /* 0x0000888095037816 */ /* 0x002fca00000000ff */
[----:B------:R-:W-:-:S07]  /*3bd0*/  IMAD R12, R3, R136, RZ ;  /* 0x00000088030c7224 */ /* 0x000fce00078e02ff */
.L_x_98:
[----:B------:R-:W-:Y:S05]  /*3be0*/  BSYNC B1 ;  /* 0x0000000000017941 */ /* 0x000fea0003800000 */
.L_x_97:
        /* <DEDUP_REMOVED lines=13> */
.L_x_100:
[----:B------:R-:W-:Y:S05]  /*3cc0*/  BSYNC B1 ;  /* 0x0000000000017941 */ /* 0x000fea0003800000 */
.L_x_99:
[----:B-1----:R-:W-:Y:S01]  /*3cd0*/  @!P3 IMAD R3, R118, R137, R12 ;  /* 0x000000897603b224 */ /* 0x002fe200078e020c */
[----:B------:R-:W-:Y:S04]  /*3ce0*/  BSSY B1, `(.L_x_101) ;  /* 0x0000006000017945 */ /* 0x000fe80003800000 */
[----:B------:R1:W-:Y:S01]  /*3cf0*/  @!P3 STG.E.U8 desc[UR36][R6.64+0x38], R3 ;  /* 0x000038030600b986 */ /* 0x0003e2000c101124 */
[----:B------:R-:W-:Y:S05]  /*3d00*/  @P2 BRA `(.L_x_102) ;  /* 0x00000000000c2947 */ /* 0x000fea0003800000 */
[----:B------:R-:W1:Y:S02]  /*3d10*/  LDG.E.U8 R149, desc[UR36][R10.64+0x39] ;  /* 0x000039240a957981 */ /* 0x000e64000c1e1100 */
[----:B-1----:R-:W-:-:S05]  /*3d20*/  PRMT R3, R149, 0x8880, RZ ;  /* 0x0000888095037816 */ /* 0x002fca00000000ff */
[----:B------:R-:W-:-:S07]  /*3d30*/  IMAD R12, R3, R136, RZ ;  /* 0x00000088030c7224 */ /* 0x000fce00078e02ff */
.L_x_102:
[----:B------:R-:W-:Y:S05]  /*3d40*/  BSYNC B1 ;  /* 0x0000000000017941 */ /* 0x000fea0003800000 */
.L_x_101:
[----:B------:R-:W-:Y:S01]  /*3d50*/  @!P2 IMAD R119, R119, R137, R12 ;  /* 0x000000897777a224 */ /* 0x000fe200078e020c */
[----:B------:R-:W-:Y:S04]  /*3d60*/  BSSY B1, `(.L_x_103) ;  /* 0x0000006000017945 */ /* 0x000fe80003800000 */
[----:B------:R0:W-:Y:S01]  /*3d70*/  @!P2 STG.E.U8 desc[UR36][R6.64+0x39], R119 ;  /* 0x000039770600a986 */ /* 0x0001e2000c101124 */
[----:B------:R-:W-:Y:S05]  /*3d80*/  @P5 BRA `(.L_x_104) ;  /* 0x00000000000c5947 */ /* 0x000fea0003800000 */
[----:B------:R-:W1:Y:S02]  /*3d90*/  LDG.E.U8 R149, desc[UR36][R8.64+0x40] ;  /* 0x0000402408957981 */ /* 0x000e64000c1e1100 */
[----:B-1----:R-:W-:-:S05]  /*3da0*/  PRMT R3, R149, 0x8880, RZ ;  /* 0x0000888095037816 */ /* 0x002fca00000000ff */
[----:B------:R-:W-:-:S07]  /*3db0*/  IMAD R12, R3, R136, RZ ;  /* 0x00000088030c7224 */ /* 0x000fce00078e02ff */
.L_x_104:
[----:B------:R-:W-:Y:S05]  /*3dc0*/  BSYNC B1 ;  /* 0x0000000000017941 */ /* 0x000fea0003800000 */
.L_x_103:
[----:B-1----:R-:W-:Y:S01]  /*3dd0*/  @!P5 IMAD R3, R88, R137, R12 ;  /* 0x000000895803d224 */ /* 0x002fe200078e020c */
[----:B------:R-:W-:Y:S04]  /*3de0*/  BSSY B1, `(.L_x_105) ;  /* 0x0000006000017945 */ /* 0x000fe80003800000 */
[----:B------:R1:W-:Y:S01]  /*3df0*/  @!P5 STG.E.U8 desc[UR36][R4.64+0x40], R3 ;  /* 0x000040030400d986 */ /* 0x0003e2000c101124 */
[----:B------:R-:W-:Y:S05]  /*3e00*/  @P4 BRA `(.L_x_106) ;  /* 0x00000000000c4947 */ /* 0x000fea0003800000 */
[----:B------:R-:W1:Y:S02]  /*3e10*/  LDG.E.U8 R149, desc[UR36][R8.64+0x41] ;  /* 0x0000412408957981 */ /* 0x000e64000c1e1100 */
[----:B-1----:R-:W-:-:S05]  /*3e20*/  PRMT R3, R149, 0x8880, RZ ;  /* 0x0000888095037816 */ /* 0x002fca00000000ff */
[----:B------:R-:W-:-:S07]  /*3e30*/  IMAD R12, R3, R136, RZ ;  /* 0x00000088030c7224 */ /* 0x000fce00078e02ff */
.L_x_106:
[----:B------:R-:W-:Y:S05]  /*3e40*/  BSYNC B1 ;  /* 0x0000000000017941 */ /* 0x000fea0003800000 */
.L_x_105:
        /* <DEDUP_REMOVED lines=13> */
.L_x_108:
[----:B------:R-:W-:Y:S05]  /*3f20*/  BSYNC B1 ;  /* 0x0000000000017941 */ /* 0x000fea0003800000 */
.L_x_107:
[----:B-1----:R-:W-:Y:S01]  /*3f30*/  @!P1 IMAD R3, R90, R137, R12 ;  /* 0x000000895a039224 */ /* 0x002fe200078e020c */
[----:B------:R-:W-:Y:S04]  /*3f40*/  BSSY B1, `(.L_x_109) ;  /* 0x0000006000017945 */ /* 0x000fe80003800000 */
[----:B------:R1:W-:Y:S01]  /*3f50*/  @!P1 STG.E.U8 desc[UR36][R6.64+0x40], R3 ;  /* 0x0000400306009986 */ /* 0x0003e2000c101124 */
[----:B------:R-:W-:Y:S05]  /*3f60*/  @P0 BRA `(.L_x_110) ;  /* 0x00000000000c0947 */ /* 0x000fea0003800000 */
[----:B------:R-:W1:Y:S02]  /*3f70*/  LDG.E.U8 R149, desc[UR36][R10.64+0x41] ;  /* 0x000041240a957981 */ /* 0x000e64000c1e1100 */
[----:B-1----:R-:W-:-:S05]  /*3f80*/  PRMT R3, R149, 0x8880, RZ ;  /* 0x0000888095037816 */ /* 0x002fca00000000ff */
[----:B------:R-:W-:-:S07]  /*3f90*/  IMAD R12, R3, R136, RZ ;  /* 0x00000088030c7224 */ /* 0x000fce00078e02ff */
.L_x_110:
[----:B------:R-:W-:Y:S05]  /*3fa0*/  BSYNC B1 ;  /* 0x0000000000017941 */ /* 0x000fea0003800000 */
.L_x_109:
[----:B------:R-:W-:Y:S01]  /*3fb0*/  @!P0 IMAD R91, R91, R137, R12 ;  /* 0x000000895b5b8224 */ /* 0x000fe200078e020c */
[----:B------:R-:W-:Y:S04]  /*3fc0*/  BSSY B1, `(.L_x_111) ;  /* 0x0000006000017945 */ /* 0x000fe80003800000 */
[----:B------:R0:W-:Y:S01]  /*3fd0*/  @!P0 STG.E.U8 desc[UR36][R6.64+0x41], R91 ;  /* 0x0000415b06008986 */ /* 0x0001e2000c101124 */
[----:B------:R-:W-:Y:S05]  /*3fe0*/  @P5 BRA `(.L_x_112) ;  /* 0x00000000000c5947 */ /* 0x000fea0003800000 */
[----:B------:R-:W1:Y:S02]  /*3ff0*/  LDG.E.U8 R149, desc[UR36][R8.64+0x48] ;  /* 0x0000482408957981 */ /* 0x000e64000c1e1100 */
[----:B-1----:R-:W-:-:S05]  /*4000*/  PRMT R3, R149, 0x8880, RZ ;  /* 0x0000888095037816 */ /* 0x002fca00000000ff */
[----:B------:R-:W-:-:S07]  /*4010*/  IMAD R12, R3, R136, RZ ;  /* 0x00000088030c7224 */ /* 0x000fce00078e02ff */
.L_x_112:
[----:B------:R-:W-:Y:S05]  /*4020*/  BSYNC B1 ;  /* 0x0000000000017941 */ /* 0x000fea0003800000 */
.L_x_111:
[----:B-1----:R-:W-:Y:S01]  /*4030*/  @!P5 IMAD R3, R92, R137, R12 ;  /* 0x000000895c03d224 */ /* 0x002fe200078e020c */
[----:B------:R-:W-:Y:S04]  /*4040*/  BSSY B1, `(.L_x_113) ;  /* 0x0000006000017945 */ /* 0x000fe80003800000 */
[----:B------:R1:W-:Y:S01]  /*4050*/  @!P5 STG.E.U8 desc[UR36][R4.64+0x48], R3 ;  /* 0x000048030400d986 */ /* 0x0003e2000c101124 */
[----:B------:R-:W-:Y:S05]  /*4060*/  @P4 BRA `(.L_x_114) ;  /* 0x00000000000c4947 */ /* 0x000fea0003800000 */
[----:B------:R-:W1:Y:S02]  /*4070*/  LDG.E.U8 R149, desc[UR36][R8.64+0x49] ;  /* 0x0000492408957981 */ /* 0x000e64000c1e1100 */
[----:B-1----:R-:W-:-:S05]  /*4080*/  PRMT R3, R149, 0x8880, RZ ;  /* 0x0000888095037816 */ /* 0x002fca00000000ff */
[----:B------:R-:W-:-:S07]  /*4090*/  IMAD R12, R3, R136, RZ ;  /* 0x00000088030c7224 */ /* 0x000fce00078e02ff */
.L_x_114:
[----:B------:R-:W-:Y:S05]  /*40a0*/  BSYNC B1 ;  /* 0x0000000000017941 */ /* 0x000fea0003800000 */
.L_x_113:
        /* <DEDUP_REMOVED lines=13> */
.L_x_116:
[----:B------:R-:W-:Y:S05]  /*4180*/  BSYNC B1 ;  /* 0x0000000000017941 */ /* 0x000fea0003800000 */
.L_x_115:
[----:B-1----:R-:W-:Y:S01]  /*4190*/  @!P3 IMAD R3, R94, R137, R12 ;  /* 0x000000895e03b224 */ /* 0x002fe200078e020c */
[----:B------:R-:W-:Y:S04]  /*41a0*/  BSSY B1, `(.L_x_117) ;  /* 0x0000006000017945 */ /* 0x000fe80003800000 */
[----:B------:R1:W-:Y:S01]  /*41b0*/  @!P3 STG.E.U8 desc[UR36][R6.64+0x48], R3 ;  /* 0x000048030600b986 */ /* 0x0003e2000c101124 */
[----:B------:R-:W-:Y:S05]  /*41c0*/  @P2 BRA `(.L_x_118) ;  /* 0x00000000000c2947 */ /* 0x000fea0003800000 */
[----:B------:R-:W1:Y:S02]  /*41d0*/  LDG.E.U8 R149, desc[UR36][R10.64+0x49] ;  /* 0x000049240a957981 */ /* 0x000e64000c1e1100 */
[----:B-1----:R-:W-:-:S05]  /*41e0*/  PRMT R3, R149, 0x8880, RZ ;  /* 0x0000888095037816 */ /* 0x002fca00000000ff */
[----:B------:R-:W-:-:S07]  /*41f0*/  IMAD R12, R3, R136, RZ ;  /* 0x00000088030c7224 */ /* 0x000fce00078e02ff */
.L_x_118:
[----:B------:R-:W-:Y:S05]  /*4200*/  BSYNC B1 ;  /* 0x0000000000017941 */ /* 0x000fea0003800000 */
.L_x_117:
[----:B------:R-:W-:Y:S01]  /*4210*/  @!P2 IMAD R95, R95, R137, R12 ;  /* 0x000000895f5fa224 */ /* 0x000fe200078e020c */
[----:B------:R-:W-:Y:S04]  /*4220*/  BSSY B1, `(.L_x_119) ;  /* 0x0000006000017945 */ /* 0x000fe80003800000 */
[----:B------:R0:W-:Y:S01]  /*4230*/  @!P2 STG.E.U8 desc[UR36][R6.64+0x49], R95 ;  /* 0x0000495f0600a986 */ /* 0x0001e2000c101124 */
[----:B------:R-:W-:Y:S05]  /*4240*/  @P5 BRA `(.L_x_120) ;  /* 0x00000000000c5947 */ /* 0x000fea0003800000 */
[----:B------:R-:W1:Y:S02]  /*4250*/  LDG.E.U8 R149, desc[UR36][R8.64+0x50] ;  /* 0x0000502408957981 */ /* 0x000e64000c1e1100 */
[----:B-1----:R-:W-:-:S05]  /*4260*/  PRMT R3, R149, 0x8880, RZ ;  /* 0x0000888095037816 */ /* 0x002fca00000000ff */
[----:B------:R-:W-:-:S07]  /*4270*/  IMAD R12, R3, R136, RZ ;  /* 0x00000088030c7224 */ /* 0x000fce00078e02ff */
.L_x_120:
[----:B------:R-:W-:Y:S05]  /*4280*/  BSYNC B1 ;  /* 0x0000000000017941 */ /* 0x000fea0003800000 */
.L_x_119:
[----:B-1----:R-:W-:Y:S01]  /*4290*/  @!P5 IMAD R3, R96, R137, R12 ;  /* 0x000000896003d224 */ /* 0x002fe200078e020c */
[----:B------:R-:W-:Y:S04]  /*42a0*/  BSSY B1, `(.L_x_121) ;  /* 0x0000006000017945 */ /* 0x000fe80003800000 */
[----:B------:R1:W-:Y:S01]  /*42b0*/  @!P5 STG.E.U8 desc[UR36][R4.64+0x50], R3 ;  /* 0x000050030400d986 */ /* 0x0003e2000c101124 */
[----:B------:R-:W-:Y:S05]  /*42c0*/  @P4 BRA `(.L_x_122) ;  /* 0x00000000000c4947 */ /* 0x000fea0003800000 */
[----:B------:R-:W1:Y:S02]  /*42d0*/  LDG.E.U8 R149, desc[UR36][R8.64+0x51] ;  /* 0x0000512408957981 */ /* 0x000e64000c1e1100 */
[----:B-1----:R-:W-:-:S05]  /*42e0*/  PRMT R3, R149, 0x8880, RZ ;  /* 0x0000888095037816 */ /* 0x002fca00000000ff */
[----:B------:R-:W-:-:S07]  /*42f0*/  IMAD R12, R3, R136, RZ ;  /* 0x00000088030c7224 */ /* 0x000fce00078e02ff */
.L_x_122:
[----:B------:R-:W-:Y:S05]  /*4300*/  BSYNC B1 ;  /* 0x0000000000017941 */ /* 0x000fea0003800000 */
.L_x_121:
        /* <DEDUP_REMOVED lines=13> */
.L_x_124:
[----:B------:R-:W-:Y:S05]  /*43e0*/  BSYNC B1 ;  /* 0x0000000000017941 */ /* 0x000fea0003800000 */
.L_x_123:
[----:B-1----:R-:W-:Y:S01]  /*43f0*/  @!P1 IMAD R3, R98, R137, R12 ;  /* 0x0000008962039224 */ /* 0x002fe200078e020c */
[----:B------:R-:W-:Y:S04]  /*4400*/  BSSY B1, `(.L_x_125) ;  /* 0x0000006000017945 */ /* 0x000fe80003800000 */
[----:B------:R1:W-:Y:S01]  /*4410*/  @!P1 STG.E.U8 desc[UR36][R6.64+0x50], R3 ;  /* 0x0000500306009986 */ /* 0x0003e2000c101124 */
[----:B------:R-:W-:Y:S05]  /*4420*/  @P0 BRA `(.L_x_126) ;  /* 0x00000000000c0947 */ /* 0x000fea0003800000 */
[----:B------:R-:W1:Y:S02]  /*4430*/  LDG.E.U8 R149, desc[UR36][R10.64+0x51] ;  /* 0x000051240a957981 */ /* 0x000e64000c1e1100 */
[----:B-1----:R-:W-:-:S05]  /*4440*/  PRMT R3, R149, 0x8880, RZ ;  /* 0x0000888095037816 */ /* 0x002fca00000000ff */
[----:B------:R-:W-:-:S07]  /*4450*/  IMAD R12, R3, R136, RZ ;  /* 0x00000088030c7224 */ /* 0x000fce00078e02ff */
.L_x_126:
[----:B------:R-:W-:Y:S05]  /*4460*/  BSYNC B1 ;  /* 0x0000000000017941 */ /* 0x000fea0003800000 */
.L_x_125:
[----:B------:R-:W-:Y:S01]  /*4470*/  @!P0 IMAD R99, R99, R137, R12 ;  /* 0x0000008963638224 */ /* 0x000fe200078e020c */
[----:B------:R-:W-:Y:S04]  /*4480*/  BSSY B1, `(.L_x_127) ;  /* 0x0000006000017945 */ /* 0x000fe80003800000 */
[----:B------:R0:W-:Y:S01]  /*4490*/  @!P0 STG.E.U8 desc[UR36][R6.64+0x51], R99 ;  /* 0x0000516306008986 */ /* 0x0001e2000c101124 */
[----:B------:R-:W-:Y:S05]  /*44a0*/  @P5 BRA `(.L_x_128) ;  /* 0x00000000000c5947 */ /* 0x000fea0003800000 */
[----:B------:R-:W1:Y:S02]  /*44b0*/  LDG.E.U8 R149, desc[UR36][R8.64+0x58] ;  /* 0x0000582408957981 */ /* 0x000e64000c1e1100 */
[----:B-1----:R-:W-:-:S05]  /*44c0*/  PRMT R3, R149, 0x8880, RZ ;  /* 0x0000888095037816 */ /* 0x002fca00000000ff */
[----:B------:R-:W-:-:S07]  /*44d0*/  IMAD R12, R3, R136, RZ ;  /* 0x00000088030c7224 */ /* 0x000fce00078e02ff */
.L_x_128:
[----:B------:R-:W-:Y:S05]  /*44e0*/  BSYNC B1 ;  /* 0x0000000000017941 */ /* 0x000fea0003800000 */
.L_x_127:
[----:B-1----:R-:W-:Y:S01]  /*44f0*/  @!P5 IMAD R3, R100, R137, R12 ;  /* 0x000000896403d224 */ /* 0x002fe200078e020c */
[----:B------:R-:W-:Y:S04]  /*4500*/  BSSY B1, `(.L_x_129) ;  /* 0x0000006000017945 */ /* 0x000fe80003800000 */
[----:B------:R1:W-:Y:S01]  /*4510*/  @!P5 STG.E.U8 desc[UR36][R4.64+0x58], R3 ;  /* 0x000058030400d986 */ /* 0x0003e2000c101124 */
[----:B------:R-:W-:Y:S05]  /*4520*/  @P4 BRA `(.L_x_130) ;  /* 0x00000000000c4947 */ /* 0x000fea0003800000 */
[----:B------:R-:W1:Y:S02]  /*4530*/  LDG.E.U8 R149, desc[UR36][R8.64+0x59] ;  /* 0x0000592408957981 */ /* 0x000e64000c1e1100 */
[----:B-1----:R-:W-:-:S05]  /*4540*/  PRMT R3, R149, 0x8880, RZ ;  /* 0x0000888095037816 */ /* 0x002fca00000000ff */
[----:B------:R-:W-:-:S07]  /*4550*/  IMAD R12, R3, R136, RZ ;  /* 0x00000088030c7224 */ /* 0x000fce00078e02ff */
.L_x_130:
[----:B------:R-:W-:Y:S05]  /*4560*/  BSYNC B1 ;  /* 0x0000000000017941 */ /* 0x000fea0003800000 */
.L_x_129:
        /* <DEDUP_REMOVED lines=13> */
.L_x_132:
[----:B------:R-:W-:Y:S05]  /*4640*/  BSYNC B1 ;  /* 0x0000000000017941 */ /* 0x000fea0003800000 */
.L_x_131:
[----:B-1----:R-:W-:Y:S01]  /*4650*/  @!P3 IMAD R3, R102, R137, R12 ;  /* 0x000000896603b224 */ /* 0x002fe200078e020c */
[----:B------:R-:W-:Y:S04]  /*4660*/  BSSY B1, `(.L_x_133) ;  /* 0x0000006000017945 */ /* 0x000fe80003800000 */
[----:B------:R1:W-:Y:S01]  /*4670*/  @!P3 STG.E.U8 desc[UR36][R6.64+0x58], R3 ;  /* 0x000058030600b986 */ /* 0x0003e2000c101124 */
[----:B------:R-:W-:Y:S05]  /*4680*/  @P2 BRA `(.L_x_134) ;  /* 0x00000000000c2947 */ /* 0x000fea0003800000 */
[----:B------:R-:W1:Y:S02]  /*4690*/  LDG.E.U8 R149, desc[UR36][R10.64+0x59] ;  /* 0x000059240a957981 */ /* 0x000e64000c1e1100 */
[----:B-1----:R-:W-:-:S05]  /*46a0*/  PRMT R3, R149, 0x8880, RZ ;  /* 0x0000888095037816 */ /* 0x002fca00000000ff */
[----:B------:R-:W-:-:S07]  /*46b0*/  IMAD R12, R3, R136, RZ ;  /* 0x00000088030c7224 */ /* 0x000fce00078e02ff */
.L_x_134:
[----:B------:R-:W-:Y:S05]  /*46c0*/  BSYNC B1 ;  /* 0x0000000000017941 */ /* 0x000fea0003800000 */
.L_x_133:
[----:B------:R-:W-:Y:S01]  /*46d0*/  @!P2 IMAD R103, R103, R137, R12 ;  /* 0x000000896767a224 */ /* 0x000fe200078e020c */
[----:B------:R-:W-:Y:S04]  /*46e0*/  BSSY B1, `(.L_x_135) ;  /* 0x0000006000017945 */ /* 0x000fe80003800000 */
[----:B------:R0:W-:Y:S01]  /*46f0*/  @!P2 STG.E.U8 desc[UR36][R6.64+0x59], R103 ;  /* 0x000059670600a986 */ /* 0x0001e2000c101124 */
[----:B------:R-:W-:Y:S05]  /*4700*/  @P5 BRA `(.L_x_136) ;  /* 0x00000000000c5947 */ /* 0x000fea0003800000 */
[----:B------:R-:W1:Y:S02]  /*4710*/  LDG.E.U8 R149, desc[UR36][R8.64+0x60] ;  /* 0x0000602408957981 */ /* 0x000e64000c1e1100 */
[----:B-1----:R-:W-:-:S05]  /*4720*/  PRMT R3, R149, 0x8880, RZ ;  /* 0x0000888095037816 */ /* 0x002fca00000000ff */
[----:B------:R-:W-:-:S07]  /*4730*/  IMAD R12, R3, R136, RZ ;  /* 0x00000088030c7224 */ /* 0x000fce00078e02ff */
.L_x_136:
[----:B------:R-:W-:Y:S05]  /*4740*/  BSYNC B1 ;  /* 0x0000000000017941 */ /* 0x000fea0003800000 */
.L_x_135:
[----:B-1----:R-:W-:Y:S01]  /*4750*/  @!P5 IMAD R3, R72, R137, R12 ;  /* 0x000000894803d224 */ /* 0x002fe200078e020c */
[----:B------:R-:W-:Y:S04]  /*4760*/  BSSY B1, `(.L_x_137) ;  /* 0x0000006000017945 */ /* 0x000fe80003800000 */
[----:B------:R1:W-:Y:S01]  /*4770*/  @!P5 STG.E.U8 desc[UR36][R4.64+0x60], R3 ;  /* 0x000060030400d986 */ /* 0x0003e2000c101124 */
[----:B------:R-:W-:Y:S05]  /*4780*/  @P4 BRA `(.L_x_138) ;  /* 0x00000000000c4947 */ /* 0x000fea0003800000 */
[----:B------:R-:W1:Y:S02]  /*4790*/  LDG.E.U8 R149, desc[UR36][R8.64+0x61] ;  /* 0x0000612408957981 */ /* 0x000e64000c1e1100 */
[----:B-1----:R-:W-:-:S05]  /*47a0*/  PRMT R3, R149, 0x8880, RZ ;  /* 0x0000888095037816 */ /* 0x002fca00000000ff */
[----:B------:R-:W-:-:S07]  /*47b0*/  IMAD R12, R3, R136, RZ ;  /* 0x00000088030c7224 */ /* 0x000fce00078e02ff */
.L_x_138:
[----:B------:R-:W-:Y:S05]  /*47c0*/  BSYNC B1 ;  /* 0x0000000000017941 */ /* 0x000fea0003800000 */
.L_x_137:
        /* <DEDUP_REMOVED lines=13> */
.L_x_140:
[----:B------:R-:W-:Y:S05]  /*48a0*/  BSYNC B1 ;  /* 0x0000000000017941 */ /* 0x000fea0003800000 */
.L_x_139:
[----:B-1----:R-:W-:Y:S01]  /*48b0*/  @!P1 IMAD R3, R74, R137, R12 ;  /* 0x000000894a039224 */ /* 0x002fe200078e020c */
[----:B------:R-:W-:Y:S04]  /*48c0*/  BSSY B1, `(.L_x_141) ;  /* 0x0000006000017945 */ /* 0x000fe80003800000 */
[----:B------:R1:W-:Y:S01]  /*48d0*/  @!P1 STG.E.U8 desc[UR36][R6.64+0x60], R3 ;  /* 0x0000600306009986 */ /* 0x0003e2000c101124 */
[----:B------:R-:W-:Y:S05]  /*48e0*/  @P0 BRA `(.L_x_142) ;  /* 0x00000000000c0947 */ /* 0x000fea0003800000 */
[----:B------:R-:W1:Y:S02]  /*48f0*/  LDG.E.U8 R149, desc[UR36][R10.64+0x61] ;  /* 0x000061240a957981 */ /* 0x000e64000c1e1100 */
[----:B-1----:R-:W-:-:S05]  /*4900*/  PRMT R3, R149, 0x8880, RZ ;  /* 0x0000888095037816 */ /* 0x002fca00000000ff */
[----:B------:R-:W-:-:S07]  /*4910*/  IMAD R12, R3, R136, RZ ;  /* 0x00000088030c7224 */ /* 0x000fce00078e02ff */
.L_x_142:
[----:B------:R-:W-:Y:S05]  /*4920*/  BSYNC B1 ;  /* 0x0000000000017941 */ /* 0x000fea0003800000 */
.L_x_141:
[----:B------:R-:W-:Y:S01]  /*4930*/  @!P0 IMAD R75, R75, R137, R12 ;  /* 0x000000894b4b8224 */ /* 0x000fe200078e020c */
[----:B------:R-:W-:Y:S04]  /*4940*/  BSSY B1, `(.L_x_143) ;  /* 0x0000006000017945 */ /* 0x000fe80003800000 */
[----:B------:R0:W-:Y:S01]  /*4950*/  @!P0 STG.E.U8 desc[UR36][R6.64+0x61], R75 ;  /* 0x0000614b06008986 */ /* 0x0001e2000c101124 */
[----:B------:R-:W-:Y:S05]  /*4960*/  @P5 BRA `(.L_x_144) ;  /* 0x00000000000c5947 */ /* 0x000fea0003800000 */
[----:B------:R-:W1:Y:S02]  /*4970*/  LDG.E.U8 R149, desc[UR36][R8.64+0x68] ;  /* 0x0000682408957981 */ /* 0x000e64000c1e1100 */
[----:B-1----:R-:W-:-:S05]  /*4980*/  PRMT R3, R149, 0x8880, RZ ;  /* 0x0000888095037816 */ /* 0x002fca00000000ff */
[----:B------:R-:W-:-:S07]  /*4990*/  IMAD R12, R3, R136, RZ ;  /* 0x00000088030c7224 */ /* 0x000fce00078e02ff */
.L_x_144:
[----:B------:R-:W-:Y:S05]  /*49a0*/  BSYNC B1 ;  /* 0x0000000000017941 */ /* 0x000fea0003800000 */
.L_x_143:
[----:B-1----:R-:W-:Y:S01]  /*49b0*/  @!P5 IMAD R3, R76, R137, R12 ;  /* 0x000000894c03d224 */ /* 0x002fe200078e020c */
[----:B------:R-:W-:Y:S04]  /*49c0*/  BSSY B1, `(.L_x_145) ;  /* 0x0000006000017945 */ /* 0x000fe80003800000 */
[----:B------:R1:W-:Y:S01]  /*49d0*/  @!P5 STG.E.U8 desc[UR36][R4.64+0x68], R3 ;  /* 0x000068030400d986 */ /* 0x0003e2000c101124 */
[----:B------:R-:W-:Y:S05]  /*49e0*/  @P4 BRA `(.L_x_146) ;  /* 0x00000000000c4947 */ /* 0x000fea0003800000 */
[----:B------:R-:W1:Y:S02]  /*49f0*/  LDG.E.U8 R149, desc[UR36][R8.64+0x69] ;  /* 0x0000692408957981 */ /* 0x000e64000c1e1100 */
[----:B-1----:R-:W-:-:S05]  /*4a00*/  PRMT R3, R149, 0x8880, RZ ;  /* 0x0000888095037816 */ /* 0x002fca00000000ff */
[----:B------:R-:W-:-:S07]  /*4a10*/  IMAD R12, R3, R136, RZ ;  /* 0x00000088030c7224 */ /* 0x000fce00078e02ff */
.L_x_146:
[----:B------:R-:W-:Y:S05]  /*4a20*/  BSYNC B1 ;  /* 0x0000000000017941 */ /* 0x000fea0003800000 */
.L_x_145:
        /* <DEDUP_REMOVED lines=13> */
.L_x_148:
[----:B------:R-:W-:Y:S05]  /*4b00*/  BSYNC B1 ;  /* 0x0000000000017941 */ /* 0x000fea0003800000 */
.L_x_147:
[----:B-1----:R-:W-:Y:S01]  /*4b10*/  @!P3 IMAD R3, R78, R137, R12 ;  /* 0x000000894e03b224 */ /* 0x002fe200078e020c */
[----:B------:R-:W-:Y:S04]  /*4b20*/  BSSY B1, `(.L_x_149) ;  /* 0x0000006000017945 */ /* 0x000fe80003800000 */
[----:B------:R1:W-:Y:S01]  /*4b30*/  @!P3 STG.E.U8 desc[UR36][R6.64+0x68], R3 ;  /* 0x000068030600b986 */ /* 0x0003e2000c101124 */
[----:B------:R-:W-:Y:S05]  /*4b40*/  @P2 BRA `(.L_x_150) ;  /* 0x00000000000c2947 */ /* 0x000fea0003800000 */
[----:B------:R-:W1:Y:S02]  /*4b50*/  LDG.E.U8 R149, desc[UR36][R10.64+0x69] ;  /* 0x000069240a957981 */ /* 0x000e64000c1e1100 */
[----:B-1----:R-:W-:-:S05]  /*4b60*/  PRMT R3, R149, 0x8880, RZ ;  /* 0x0000888095037816 */ /* 0x002fca00000000ff */
[----:B------:R-:W-:-:S07]  /*4b70*/  IMAD R12, R3, R136, RZ ;  /* 0x00000088030c7224 */ /* 0x000fce00078e02ff */
.L_x_150:
[----:B------:R-:W-:Y:S05]  /*4b80*/  BSYNC B1 ;  /* 0x0000000000017941 */ /* 0x000fea0003800000 */
.L_x_149:
[----:B------:R-:W-:Y:S01]  /*4b90*/  @!P2 IMAD R79, R79, R137, R12 ;  /* 0x000000894f4fa224 */ /* 0x000fe200078e020c */
[----:B------:R-:W-:Y:S04]  /*4ba0*/  BSSY B1, `(.L_x_151) ;  /* 0x0000006000017945 */ /* 0x000fe80003800000 */
[----:B------:R0:W-:Y:S01]  /*4bb0*/  @!P2 STG.E.U8 desc[UR36][R6.64+0x69], R79 ;  /* 0x0000694f0600a986 */ /* 0x0001e2000c101124 */
[----:B------:R-:W-:Y:S05]  /*4bc0*/  @P5 BRA `(.L_x_152) ;  /* 0x00000000000c5947 */ /* 0x000fea0003800000 */
[----:B------:R-:W1:Y:S02]  /*4bd0*/  LDG.E.U8 R149, desc[UR36][R8.64+0x70] ;  /* 0x0000702408957981 */ /* 0x000e64000c1e1100 */
[----:B-1----:R-:W-:-:S05]  /*4be0*/  PRMT R3, R149, 0x8880, RZ ;  /* 0x0000888095037816 */ /* 0x002fca00000000ff */
[----:B------:R-:W-:-:S07]  /*4bf0*/  IMAD R12, R3, R136, RZ ;  /* 0x00000088030c7224 */ /* 0x000fce00078e02ff */
.L_x_152:
[----:B------:R-:W-:Y:S05]  /*4c00*/  BSYNC B1 ;  /* 0x0000000000017941 */ /* 0x000fea0003800000 */
.L_x_151:
[----:B-1----:R-:W-:Y:S01]  /*4c10*/  @!P5 IMAD R3, R80, R137, R12 ;  /* 0x000000895003d224 */ /* 0x002fe200078e020c */
[----:B------:R-:W-:Y:S04]  /*4c20*/  BSSY B1, `(.L_x_153) ;  /* 0x0000006000017945 */ /* 0x000fe80003800000 */
[----:B------:R1:W-:Y:S01]  /*4c30*/  @!P5 STG.E.U8 desc[UR36][R4.64+0x70], R3 ;  /* 0x000070030400d986 */ /* 0x0003e2000c101124 */
[----:B------:R-:W-:Y:S05]  /*4c40*/  @P4 BRA `(.L_x_154) ;  /* 0x00000000000c4947 */ /* 0x000fea0003800000 */
[----:B------:R-:W1:Y:S02]  /*4c50*/  LDG.E.U8 R149, desc[UR36][R8.64+0x71] ;  /* 0x0000712408957981 */ /* 0x000e64000c1e1100 */
[----:B-1----:R-:W-:-:S05]  /*4c60*/  PRMT R3, R149, 0x8880, RZ ;  /* 0x0000888095037816 */ /* 0x002fca00000000ff */
[----:B------:R-:W-:-:S07]  /*4c70*/  IMAD R12, R3, R136, RZ ;  /* 0x00000088030c7224 */ /* 0x000fce00078e02ff */
.L_x_154:
[----:B------:R-:W-:Y:S05]  /*4c80*/  BSYNC B1 ;  /* 0x0000000000017941 */ /* 0x000fea0003800000 */
.L_x_153:
        /* <DEDUP_REMOVED lines=13> */
.L_x_156:
[----:B------:R-:W-:Y:S05]  /*4d60*/  BSYNC B1 ;  /* 0x0000000000017941 */ /* 0x000fea0003800000 */
.L_x_155:
[----:B-1----:R-:W-:Y:S01]  /*4d70*/  @!P1 IMAD R3, R82, R137, R12 ;  /* 0x0000008952039224 */ /* 0x002fe200078e020c */
[----:B------:R-:W-:Y:S04]  /*4d80*/  BSSY B1, `(.L_x_157) ;  /* 0x0000006000017945 */ /* 0x000fe80003800000 */
[----:B------:R1:W-:Y:S01]  /*4d90*/  @!P1 STG.E.U8 desc[UR36][R6.64+0x70], R3 ;  /* 0x0000700306009986 */ /* 0x0003e2000c101124 */
[----:B------:R-:W-:Y:S05]  /*4da0*/  @P0 BRA `(.L_x_158) ;  /* 0x00000000000c0947 */ /* 0x000fea0003800000 */
[----:B------:R-:W1:Y:S02]  /*4db0*/  LDG.E.U8 R149, desc[UR36][R10.64+0x71] ;  /* 0x000071240a957981 */ /* 0x000e64000c1e1100 */
[----:B-1----:R-:W-:-:S05]  /*4dc0*/  PRMT R3, R149, 0x8880, RZ ;  /* 0x0000888095037816 */ /* 0x002fca00000000ff */
[----:B------:R-:W-:-:S07]  /*4dd0*/  IMAD R12, R3, R136, RZ ;  /* 0x00000088030c7224 */ /* 0x000fce00078e02ff */
.L_x_158:
[----:B------:R-:W-:Y:S05]  /*4de0*/  BSYNC B1 ;  /* 0x0000000000017941 */ /* 0x000fea0003800000 */
.L_x_157:
[----:B------:R-:W-:Y:S01]  /*4df0*/  @!P0 IMAD R83, R83, R137, R12 ;  /* 0x0000008953538224 */ /* 0x000fe200078e020c */
[----:B------:R-:W-:Y:S04]  /*4e00*/  BSSY B1, `(.L_x_159) ;  /* 0x0000006000017945 */ /* 0x000fe80003800000 */
[----:B------:R0:W-:Y:S01]  /*4e10*/  @!P0 STG.E.U8 desc[UR36][R6.64+0x71], R83 ;  /* 0x0000715306008986 */ /* 0x0001e2000c101124 */
[----:B------:R-:W-:Y:S05]  /*4e20*/  @P5 BRA `(.L_x_160) ;  /* 0x00000000000c5947 */ /* 0x000fea0003800000 */
[----:B------:R-:W1:Y:S02]  /*4e30*/  LDG.E.U8 R149, desc[UR36][R8.64+0x78] ;  /* 0x0000782408957981 */ /* 0x000e64000c1e1100 */
[----:B-1----:R-:W-:-:S05]  /*4e40*/  PRMT R3, R149, 0x8880, RZ ;  /* 0x0000888095037816 */ /* 0x002fca00000000ff */
[----:B------:R-:W-:-:S07]  /*4e50*/  IMAD R12, R3, R136, RZ ;  /* 0x00000088030c7224 */ /* 0x000fce00078e02ff */
.L_x_160:
[----:B------:R-:W-:Y:S05]  /*4e60*/  BSYNC B1 ;  /* 0x0000000000017941 */ /* 0x000fea0003800000 */
.L_x_159:
[----:B-1----:R-:W-:Y:S01]  /*4e70*/  @!P5 IMAD R3, R84, R137, R12 ;  /* 0x000000895403d224 */ /* 0x002fe200078e020c */
[----:B------:R-:W-:Y:S04]  /*4e80*/  BSSY B1, `(.L_x_161) ;  /* 0x0000006000017945 */ /* 0x000fe80003800000 */
[----:B------:R1:W-:Y:S01]  /*4e90*/  @!P5 STG.E.U8 desc[UR36][R4.64+0x78], R3 ;  /* 0x000078030400d986 */ /* 0x0003e2000c101124 */
[----:B------:R-:W-:Y:S05]  /*4ea0*/  @P4 BRA `(.L_x_162) ;  /* 0x00000000000c4947 */ /* 0x000fea0003800000 */
[----:B------:R-:W1:Y:S02]  /*4eb0*/  LDG.E.U8 R149, desc[UR36][R8.64+0x79] ;  /* 0x0000792408957981 */ /* 0x000e64000c1e1100 */
[----:B-1----:R-:W-:-:S05]  /*4ec0*/  PRMT R3, R149, 0x8880, RZ ;  /* 0x0000888095037816 */ /* 0x002fca00000000ff */
[----:B------:R-:W-:-:S07]  /*4ed0*/  IMAD R12, R3, R136, RZ ;  /* 0x00000088030c7224 */ /* 0x000fce00078e02ff */
.L_x_162:
[----:B------:R-:W-:Y:S05]  /*4ee0*/  BSYNC B1 ;  /* 0x0000000000017941 */ /* 0x000fea0003800000 */
.L_x_161:
        /* <DEDUP_REMOVED lines=13> */
.L_x_164:
[----:B------:R-:W-:Y:S05]  /*4fc0*/  BSYNC B1 ;  /* 0x0000000000017941 */ /* 0x000fea0003800000 */
.L_x_163:
[----:B-1----:R-:W-:Y:S01]  /*4fd0*/  @!P3 IMAD R3, R86, R137, R12 ;  /* 0x000000895603b224 */ /* 0x002fe200078e020c */
[----:B------:R-:W-:Y:S04]  /*4fe0*/  BSSY B1, `(.L_x_165) ;  /* 0x0000006000017945 */ /* 0x000fe80003800000 */
[----:B------:R1:W-:Y:S01]  /*4ff0*/  @!P3 STG.E.U8 desc[UR36][R6.64+0x78], R3 ;  /* 0x000078030600b986 */ /* 0x0003e2000c101124 */
[----:B------:R-:W-:Y:S05]  /*5000*/  @P2 BRA `(.L_x_166) ;  /* 0x00000000000c2947 */ /* 0x000fea0003800000 */
[----:B------:R-:W1:Y:S02]  /*5010*/  LDG.E.U8 R149, desc[UR36][R10.64+0x79] ;  /* 0x000079240a957981 */ /* 0x000e64000c1e1100 */
[----:B-1----:R-:W-:-:S05]  /*5020*/  PRMT R3, R149, 0x8880, RZ ;  /* 0x0000888095037816 */ /* 0x002fca00000000ff */
[----:B------:R-:W-:-:S07]  /*5030*/  IMAD R12, R3, R136, RZ ;  /* 0x00000088030c7224 */ /* 0x000fce00078e02ff */
.L_x_166:
[----:B------:R-:W-:Y:S05]  /*5040*/  BSYNC B1 ;  /* 0x0000000000017941 */ /* 0x000fea0003800000 */
.L_x_165:
[----:B------:R-:W-:Y:S01]  /*5050*/  @!P2 IMAD R87, R87, R137, R12 ;  /* 0x000000895757a224 */ /* 0x000fe200078e020c */
[----:B------:R-:W-:Y:S04]  /*5060*/  BSSY B1, `(.L_x_167) ;  /* 0x0000006000017945 */ /* 0x000fe80003800000 */
[----:B------:R0:W-:Y:S01]  /*5070*/  @!P2 STG.E.U8 desc[UR36][R6.64+0x79], R87 ;  /* 0x000079570600a986 */ /* 0x0001e2000c101124 */
[----:B------:R-:W-:Y:S05]  /*5080*/  @P5 BRA `(.L_x_168) ;  /* 0x00000000000c5947 */ /* 0x000fea0003800000 */
[----:B------:R-:W1:Y:S02]  /*5090*/  LDG.E.U8 R149, desc[UR36][R8.64+0x80] ;  /* 0x0000802408957981 */ /* 0x000e64000c1e1100 */
[----:B-1----:R-:W-:-:S05]  /*50a0*/  PRMT R3, R149, 0x8880, RZ ;  /* 0x0000888095037816 */ /* 0x002fca00000000ff */
[----:B------:R-:W-:-:S07]  /*50b0*/  IMAD R12, R3, R136, RZ ;  /* 0x00000088030c7224 */ /* 0x000fce00078e02ff */
.L_x_168:
[----:B------:R-:W-:Y:S05]  /*50c0*/  BSYNC B1 ;  /* 0x0000000000017941 */ /* 0x000fea0003800000 */
.L_x_167:
[----:B-1----:R-:W-:Y:S01]  /*50d0*/  @!P5 IMAD R3, R56, R137, R12 ;  /* 0x000000893803d224 */ /* 0x002fe200078e020c */
[----:B------:R-:W-:Y:S04]  /*50e0*/  BSSY B1, `(.L_x_169) ;  /* 0x0000006000017945 */ /* 0x000fe80003800000 */
[----:B------:R1:W-:Y:S01]  /*50f0*/  @!P5 STG.E.U8 desc[UR36][R4.64+0x80], R3 ;  /* 0x000080030400d986 */ /* 0x0003e2000c101124 */
[----:B------:R-:W-:Y:S05]  /*5100*/  @P4 BRA `(.L_x_170) ;  /* 0x00000000000c4947 */ /* 0x000fea0003800000 */
[----:B------:R-:W1:Y:S02]  /*5110*/  LDG.E.U8 R149, desc[UR36][R8.64+0x81] ;  /* 0x0000812408957981 */ /* 0x000e64000c1e1100 */
[----:B-1----:R-:W-:-:S05]  /*5120*/  PRMT R3, R149, 0x8880, RZ ;  /* 0x0000888095037816 */ /* 0x002fca00000000ff */
[----:B------:R-:W-:-:S07]  /*5130*/  IMAD R12, R3, R136, RZ ;  /* 0x00000088030c7224 */ /* 0x000fce00078e02ff */
.L_x_170:
[----:B------:R-:W-:Y:S05]  /*5140*/  BSYNC B1 ;  /* 0x0000000000017941 */ /* 0x000fea0003800000 */
.L_x_169:
        /* <DEDUP_REMOVED lines=13> */
.L_x_172:
[----:B------:R-:W-:Y:S05]  /*5220*/  BSYNC B1 ;  /* 0x0000000000017941 */ /* 0x000fea0003800000 */
.L_x_171:
[----:B-1----:R-:W-:Y:S01]  /*5230*/  @!P1 IMAD R3, R58, R137, R12 ;  /* 0x000000893a039224 */ /* 0x002fe200078e020c */
[----:B------:R-:W-:Y:S04]  /*5240*/  BSSY B1, `(.L_x_173) ;  /* 0x0000006000017945 */ /* 0x000fe80003800000 */
[----:B------:R1:W-:Y:S01]  /*5250*/  @!P1 STG.E.U8 desc[UR36][R6.64+0x80], R3 ;  /* 0x0000800306009986 */ /* 0x0003e2000c101124 */
[----:B------:R-:W-:Y:S05]  /*5260*/  @P0 BRA `(.L_x_174) ;  /* 0x00000000000c0947 */ /* 0x000fea0003800000 */
[----:B------:R-:W1:Y:S02]  /*5270*/  LDG.E.U8 R149, desc[UR36][R10.64+0x81] ;  /* 0x000081240a957981 */ /* 0x000e64000c1e1100 */
[----:B-1----:R-:W-:-:S05]  /*5280*/  PRMT R3, R149, 0x8880, RZ ;  /* 0x0000888095037816 */ /* 0x002fca00000000ff */
[----:B------:R-:W-:-:S07]  /*5290*/  IMAD R12, R3, R136, RZ ;  /* 0x00000088030c7224 */ /* 0x000fce00078e02ff */
.L_x_174:
[----:B------:R-:W-:Y:S05]  /*52a0*/  BSYNC B1 ;  /* 0x0000000000017941 */ /* 0x000fea0003800000 */
.L_x_173:
[----:B------:R-:W-:Y:S01]  /*52b0*/  @!P0 IMAD R59, R59, R137, R12 ;  /* 0x000000893b3b8224 */ /* 0x000fe200078e020c */
[----:B------:R-:W-:Y:S04]  /*52c0*/  BSSY B1, `(.L_x_175) ;  /* 0x0000006000017945 */ /* 0x000fe80003800000 */
[----:B------:R0:W-:Y:S01]  /*52d0*/  @!P0 STG.E.U8 desc[UR36][R6.64+0x81], R59 ;  /* 0x0000813b06008986 */ /* 0x0001e2000c101124 */
[----:B------:R-:W-:Y:S05]  /*52e0*/  @P5 BRA `(.L_x_176) ;  /* 0x00000000000c5947 */ /* 0x000fea0003800000 */
[----:B------:R-:W1:Y:S02]  /*52f0*/  LDG.E.U8 R149, desc[UR36][R8.64+0x88] ;  /* 0x0000882408957981 */ /* 0x000e64000c1e1100 */
[----:B-1----:R-:W-:-:S05]  /*5300*/  PRMT R3, R149, 0x8880, RZ ;  /* 0x0000888095037816 */ /* 0x002fca00000000ff */
[----:B------:R-:W-:-:S07]  /*5310*/  IMAD R12, R3, R136, RZ ;  /* 0x00000088030c7224 */ /* 0x000fce00078e02ff */
.L_x_176:
[----:B------:R-:W-:Y:S05]  /*5320*/  BSYNC B1 ;  /* 0x0000000000017941 */ /* 0x000fea0003800000 */
.L_x_175:
[----:B-1----:R-:W-:Y:S01]  /*5330*/  @!P5 IMAD R3, R60, R137, R12 ;  /* 0x000000893c03d224 */ /* 0x002fe200078e020c */
[----:B------:R-:W-:Y:S04]  /*5340*/  BSSY B1, `(.L_x_177) ;  /* 0x0000006000017945 */ /* 0x000fe80003800000 */
[----:B------:R1:W-:Y:S01]  /*5350*/  @!P5 STG.E.U8 desc[UR36][R4.64+0x88], R3 ;  /* 0x000088030400d986 */ /* 0x0003e2000c101124 */
[----:B------:R-:W-:Y:S05]  /*5360*/  @P4 BRA `(.L_x_178) ;  /* 0x00000000000c4947 */ /* 0x000fea0003800000 */
[----:B------:R-:W1:Y:S02]  /*5370*/  LDG.E.U8 R149, desc[UR36][R8.64+0x89] ;  /* 0x0000892408957981 */ /* 0x000e64000c1e1100 */
[----:B-1----:R-:W-:-:S05]  /*5380*/  PRMT R3, R149, 0x8880, RZ ;  /* 0x0000888095037816 */ /* 0x002fca00000000ff */
[----:B------:R-:W-:-:S07]  /*5390*/  IMAD R12, R3, R136, RZ ;  /* 0x00000088030c7224 */ /* 0x000fce00078e02ff */
.L_x_178:
[----:B------:R-:W-:Y:S05]  /*53a0*/  BSYNC B1 ;  /* 0x0000000000017941 */ /* 0x000fea0003800000 */
.L_x_177:
        /* <DEDUP_REMOVED lines=13> */
.L_x_180:
[----:B------:R-:W-:Y:S05]  /*5480*/  BSYNC B1 ;  /* 0x0000000000017941 */ /* 0x000fea0003800000 */
.L_x_179:
[----:B-1----:R-:W-:Y:S01]  /*5490*/  @!P3 IMAD R3, R62, R137, R12 ;  /* 0x000000893e03b224 */ /* 0x002fe200078e020c */
[----:B------:R-:W-:Y:S04]  /*54a0*/  BSSY B1, `(.L_x_181) ;  /* 0x0000006000017945 */ /* 0x000fe80003800000 */
[----:B------:R1:W-:Y:S01]  /*54b0*/  @!P3 STG.E.U8 desc[UR36][R6.64+0x88], R3 ;  /* 0x000088030600b986 */ /* 0x0003e2000c101124 */
[----:B------:R-:W-:Y:S05]  /*54c0*/  @P2 BRA `(.L_x_182) ;  /* 0x00000000000c2947 */ /* 0x000fea0003800000 */
[----:B------:R-:W1:Y:S02]  /*54d0*/  LDG.E.U8 R149, desc[UR36][R10.64+0x89] ;  /* 0x000089240a957981 */ /* 0x000e64000c1e1100 */
[----:B-1----:R-:W-:-:S05]  /*54e0*/  PRMT R3, R149, 0x8880, RZ ;  /* 0x0000888095037816 */ /* 0x002fca00000000ff */
[----:B------:R-:W-:-:S07]  /*54f0*/  IMAD R12, R3, R136, RZ ;  /* 0x00000088030c7224 */ /* 0x000fce00078e02ff */
.L_x_182:
[----:B------:R-:W-:Y:S05]  /*5500*/  BSYNC B1 ;  /* 0x0000000000017941 */ /* 0x000fea0003800000 */
.L_x_181:
[----:B------:R-:W-:Y:S01]  /*5510*/  @!P2 IMAD R63, R63, R137, R12 ;  /* 0x000000893f3fa224 */ /* 0x000fe200078e020c */
[----:B------:R-:W-:Y:S04]  /*5520*/  BSSY B1, `(.L_x_183) ;  /* 0x0000006000017945 */ /* 0x000fe80003800000 */
[----:B------:R0:W-:Y:S01]  /*5530*/  @!P2 STG.E.U8 desc[UR36][R6.64+0x89], R63 ;  /* 0x0000893f0600a986 */ /* 0x0001e2000c101124 */
[----:B------:R-:W-:Y:S05]  /*5540*/  @P5 BRA `(.L_x_184) ;  /* 0x00000000000c5947 */ /* 0x000fea0003800000 */
[----:B------:R-:W1:Y:S02]  /*5550*/  LDG.E.U8 R149, desc[UR36][R8.64+0x90] ;  /* 0x0000902408957981 */ /* 0x000e64000c1e1100 */
[----:B-1----:R-:W-:-:S05]  /*5560*/  PRMT R3, R149, 0x8880, RZ ;  /* 0x0000888095037816 */ /* 0x002fca00000000ff */
[----:B------:R-:W-:-:S07]  /*5570*/  IMAD R12, R3, R136, RZ ;  /* 0x00000088030c7224 */ /* 0x000fce00078e02ff */
.L_x_184:
[----:B------:R-:W-:Y:S05]  /*5580*/  BSYNC B1 ;  /* 0x0000000000017941 */ /* 0x000fea0003800000 */
.L_x_183:
[----:B-1----:R-:W-:Y:S01]  /*5590*/  @!P5 IMAD R3, R64, R137, R12 ;  /* 0x000000894003d224 */ /* 0x002fe200078e020c */
[----:B------:R-:W-:Y:S04]  /*55a0*/  BSSY B1, `(.L_x_185) ;  /* 0x0000006000017945 */ /* 0x000fe80003800000 */
[----:B------:R1:W-:Y:S01]  /*55b0*/  @!P5 STG.E.U8 desc[UR36][R4.64+0x90], R3 ;  /* 0x000090030400d986 */ /* 0x0003e2000c101124 */
[----:B------:R-:W-:Y:S05]  /*55c0*/  @P4 BRA `(.L_x_186) ;  /* 0x00000000000c4947 */ /* 0x000fea0003800000 */
[----:B------:R-:W1:Y:S02]  /*55d0*/  LDG.E.U8 R149, desc[UR36][R8.64+0x91] ;  /* 0x0000912408957981 */ /* 0x000e64000c1e1100 */
[----:B-1----:R-:W-:-:S05]  /*55e0*/  PRMT R3, R149, 0x8880, RZ ;  /* 0x0000888095037816 */ /* 0x002fca00000000ff */
[----:B------:R-:W-:-:S07]  /*55f0*/  IMAD R12, R3, R136, RZ ;  /* 0x00000088030c7224 */ /* 0x000fce00078e02ff */
.L_x_186:
[----:B------:R-:W-:Y:S05]  /*5600*/  BSYNC B1 ;  /* 0x0000000000017941 */ /* 0x000fea0003800000 */
.L_x_185:
        /* <DEDUP_REMOVED lines=13> */
.L_x_188:
[----:B------:R-:W-:Y:S05]  /*56e0*/  BSYNC B1 ;  /* 0x0000000000017941 */ /* 0x000fea0003800000 */
.L_x_187:
[----:B-1----:R-:W-:Y:S01]  /*56f0*/  @!P1 IMAD R3, R66, R137, R12 ;  /* 0x0000008942039224 */ /* 0x002fe200078e020c */
[----:B------:R-:W-:Y:S04]  /*5700*/  BSSY B1, `(.L_x_189) ;  /* 0x0000006000017945 */ /* 0x000fe80003800000 */
[----:B------:R1:W-:Y:S01]  /*5710*/  @!P1 STG.E.U8 desc[UR36][R6.64+0x90], R3 ;  /* 0x0000900306009986 */ /* 0x0003e2000c101124 */
[----:B------:R-:W-:Y:S05]  /*5720*/  @P0 BRA `(.L_x_190) ;  /* 0x00000000000c0947 */ /* 0x000fea0003800000 */
[----:B------:R-:W1:Y:S02]  /*5730*/  LDG.E.U8 R149, desc[UR36][R10.64+0x91] ;  /* 0x000091240a957981 */ /* 0x000e64000c1e1100 */
[----:B-1----:R-:W-:-:S05]  /*5740*/  PRMT R3, R149, 0x8880, RZ ;  /* 0x0000888095037816 */ /* 0x002fca00000000ff */
[----:B------:R-:W-:-:S07]  /*5750*/  IMAD R12, R3, R136, RZ ;  /* 0x00000088030c7224 */ /* 0x000fce00078e02ff */
.L_x_190:
[----:B------:R-:W-:Y:S05]  /*5760*/  BSYNC B1 ;  /* 0x0000000000017941 */ /* 0x000fea0003800000 */
.L_x_189:
[----:B------:R-:W-:Y:S01]  /*5770*/  @!P0 IMAD R67, R67, R137, R12 ;  /* 0x0000008943438224 */ /* 0x000fe200078e020c */
[----:B------:R-:W-:Y:S04]  /*5780*/  BSSY B1, `(.L_x_191) ;  /* 0x0000006000017945 */ /* 0x000fe80003800000 */
[----:B------:R0:W-:Y:S01]  /*5790*/  @!P0 STG.E.U8 desc[UR36][R6.64+0x91], R67 ;  /* 0x0000914306008986 */ /* 0x0001e2000c101124 */
[----:B------:R-:W-:Y:S05]  /*57a0*/  @P5 BRA `(.L_x_192) ;  /* 0x00000000000c5947 */ /* 0x000fea0003800000 */
[----:B------:R-:W1:Y:S02]  /*57b0*/  LDG.E.U8 R149, desc[UR36][R8.64+0x98] ;  /* 0x0000982408957981 */ /* 0x000e64000c1e1100 */
[----:B-1----:R-:W-:-:S05]  /*57c0*/  PRMT R3, R149, 0x8880, RZ ;  /* 0x0000888095037816 */ /* 0x002fca00000000ff */
[----:B------:R-:W-:-:S07]  /*57d0*/  IMAD R12, R3, R136, RZ ;  /* 0x00000088030c7224 */ /* 0x000fce00078e02ff */
.L_x_192:
[----:B------:R-:W-:Y:S05]  /*57e0*/  BSYNC B1 ;  /* 0x0000000000017941 */ /* 0x000fea0003800000 */
.L_x_191:
[----:B-1----:R-:W-:Y:S01]  /*57f0*/  @!P5 IMAD R3, R68, R137, R12 ;  /* 0x000000894403d224 */ /* 0x002fe200078e020c */
[----:B------:R-:W-:Y:S04]  /*5800*/  BSSY B1, `(.L_x_193) ;  /* 0x0000006000017945 */ /* 0x000fe80003800000 */
[----:B------:R1:W-:Y:S01]  /*5810*/  @!P5 STG.E.U8 desc[UR36][R4.64+0x98], R3 ;  /* 0x000098030400d986 */ /* 0x0003e2000c101124 */
[----:B------:R-:W-:Y:S05]  /*5820*/  @P4 BRA `(.L_x_194) ;  /* 0x00000000000c4947 */ /* 0x000fea0003800000 */
[----:B------:R-:W1:Y:S02]  /*5830*/  LDG.E.U8 R149, desc[UR36][R8.64+0x99] ;  /* 0x0000992408957981 */ /* 0x000e64000c1e1100 */
[----:B-1----:R-:W-:-:S05]  /*5840*/  PRMT R3, R149, 0x8880, RZ ;  /* 0x0000888095037816 */ /* 0x002fca00000000ff */
[----:B------:R-:W-:-:S07]  /*5850*/  IMAD R12, R3, R136, RZ ;  /* 0x00000088030c7224 */ /* 0x000fce00078e02ff */
.L_x_194:
[----:B------:R-:W-:Y:S05]  /*5860*/  BSYNC B1 ;  /* 0x0000000000017941 */ /* 0x000fea0003800000 */
.L_x_193:
        /* <DEDUP_REMOVED lines=13> */
.L_x_196:
[----:B------:R-:W-:Y:S05]  /*5940*/  BSYNC B1 ;  /* 0x0000000000017941 */ /* 0x000fea0003800000 */
.L_x_195:
[----:B-1----:R-:W-:Y:S01]  /*5950*/  @!P3 IMAD R3, R70, R137, R12 ;  /* 0x000000894603b224 */ /* 0x002fe200078e020c */
[----:B------:R-:W-:Y:S04]  /*5960*/  BSSY B1, `(.L_x_197) ;  /* 0x0000006000017945 */ /* 0x000fe80003800000 */
[----:B------:R1:W-:Y:S01]  /*5970*/  @!P3 STG.E.U8 desc[UR36][R6.64+0x98], R3 ;  /* 0x000098030600b986 */ /* 0x0003e2000c101124 */
[----:B------:R-:W-:Y:S05]  /*5980*/  @P2 BRA `(.L_x_198) ;  /* 0x00000000000c2947 */ /* 0x000fea0003800000 */
[----:B------:R-:W1:Y:S02]  /*5990*/  LDG.E.U8 R149, desc[UR36][R10.64+0x99] ;  /* 0x000099240a957981 */ /* 0x000e64000c1e1100 */
[----:B-1----:R-:W-:-:S05]  /*59a0*/  PRMT R3, R149, 0x8880, RZ ;  /* 0x0000888095037816 */ /* 0x002fca00000000ff */
[----:B------:R-:W-:-:S07]  /*59b0*/  IMAD R12, R3, R136, RZ ;  /* 0x00000088030c7224 */ /* 0x000fce00078e02ff */
.L_x_198:
[----:B------:R-:W-:Y:S05]  /*59c0*/  BSYNC B1 ;  /* 0x0000000000017941 */ /* 0x000fea0003800000 */
.L_x_197:
[----:B------:R-:W-:Y:S01]  /*59d0*/  @!P2 IMAD R71, R71, R137, R12 ;  /* 0x000000894747a224 */ /* 0x000fe200078e020c */
[----:B------:R-:W-:Y:S04]  /*59e0*/  BSSY B1, `(.L_x_199) ;  /* 0x0000006000017945 */ /* 0x000fe80003800000 */
[----:B------:R0:W-:Y:S01]  /*59f0*/  @!P2 STG.E.U8 desc[UR36][R6.64+0x99], R71 ;  /* 0x000099470600a986 */ /* 0x0001e2000c101124 */
[----:B------:R-:W-:Y:S05]  /*5a00*/  @P5 BRA `(.L_x_200) ;  /* 0x00000000000c5947 */ /* 0x000fea0003800000 */
[----:B------:R-:W1:Y:S02]  /*5a10*/  LDG.E.U8 R149, desc[UR36][R8.64+0xa0] ;  /* 0x0000a02408957981 */ /* 0x000e64000c1e1100 */
[----:B-1----:R-:W-:-:S05]  /*5a20*/  PRMT R3, R149, 0x8880, RZ ;  /* 0x0000888095037816 */ /* 0x002fca00000000ff */
[----:B------:R-:W-:-:S07]  /*5a30*/  IMAD R12, R3, R136, RZ ;  /* 0x00000088030c7224 */ /* 0x000fce00078e02ff */
.L_x_200:
[----:B------:R-:W-:Y:S05]  /*5a40*/  BSYNC B1 ;  /* 0x0000000000017941 */ /* 0x000fea0003800000 */
.L_x_199:
[----:B-1----:R-:W-:Y:S01]  /*5a50*/  @!P5 IMAD R3, R40, R137, R12 ;  /* 0x000000892803d224 */ /* 0x002fe200078e020c */
[----:B------:R-:W-:Y:S04]  /*5a60*/  BSSY B1, `(.L_x_201) ;  /* 0x0000006000017945 */ /* 0x000fe80003800000 */
[----:B------:R1:W-:Y:S01]  /*5a70*/  @!P5 STG.E.U8 desc[UR36][R4.64+0xa0], R3 ;  /* 0x0000a0030400d986 */ /* 0x0003e2000c101124 */
[----:B------:R-:W-:Y:S05]  /*5a80*/  @P4 BRA `(.L_x_202) ;  /* 0x00000000000c4947 */ /* 0x000fea0003800000 */
[----:B------:R-:W1:Y:S02]  /*5a90*/  LDG.E.U8 R149, desc[UR36][R8.64+0xa1] ;  /* 0x0000a12408957981 */ /* 0x000e64000c1e1100 */
[----:B-1----:R-:W-:-:S05]  /*5aa0*/  PRMT R3, R149, 0x8880, RZ ;  /* 0x0000888095037816 */ /* 0x002fca00000000ff */
[----:B------:R-:W-:-:S07]  /*5ab0*/  IMAD R12, R3, R136, RZ ;  /* 0x00000088030c7224 */ /* 0x000fce00078e02ff */
.L_x_202:
[----:B------:R-:W-:Y:S05]  /*5ac0*/  BSYNC B1 ;  /* 0x0000000000017941 */ /* 0x000fea0003800000 */
.L_x_201:
        /* <DEDUP_REMOVED lines=13> */
.L_x_204:
[----:B------:R-:W-:Y:S05]  /*5ba0*/  BSYNC B1 ;  /* 0x0000000000017941 */ /* 0x000fea0003800000 */
.L_x_203:
[----:B-1----:R-:W-:Y:S01]  /*5bb0*/  @!P1 IMAD R3, R42, R137, R12 ;  /* 0x000000892a039224 */ /* 0x002fe200078e020c */
[----:B------:R-:W-:Y:S04]  /*5bc0*/  BSSY B1, `(.L_x_205) ;  /* 0x0000006000017945 */ /* 0x000fe80003800000 */
[----:B------:R1:W-:Y:S01]  /*5bd0*/  @!P1 STG.E.U8 desc[UR36][R6.64+0xa0], R3 ;  /* 0x0000a00306009986 */ /* 0x0003e2000c101124 */
[----:B------:R-:W-:Y:S05]  /*5be0*/  @P0 BRA `(.L_x_206) ;  /* 0x00000000000c0947 */ /* 0x000fea0003800000 */
[----:B------:R-:W1:Y:S02]  /*5bf0*/  LDG.E.U8 R149, desc[UR36][R10.64+0xa1] ;  /* 0x0000a1240a957981 */ /* 0x000e64000c1e1100 */
[----:B-1----:R-:W-:-:S05]  /*5c00*/  PRMT R3, R149, 0x8880, RZ ;  /* 0x0000888095037816 */ /* 0x002fca00000000ff */
[----:B------:R-:W-:-:S07]  /*5c10*/  IMAD R12, R3, R136, RZ ;  /* 0x00000088030c7224 */ /* 0x000fce00078e02ff */
.L_x_206:
[----:B------:R-:W-:Y:S05]  /*5c20*/  BSYNC B1 ;  /* 0x0000000000017941 */ /* 0x000fea0003800000 */
.L_x_205:
[----:B------:R-:W-:Y:S01]  /*5c30*/  @!P0 IMAD R43, R43, R137, R12 ;  /* 0x000000892b2b8224 */ /* 0x000fe200078e020c */
[----:B------:R-:W-:Y:S04]  /*5c40*/  BSSY B1, `(.L_x_207) ;  /* 0x0000006000017945 */ /* 0x000fe80003800000 */
[----:B------:R0:W-:Y:S01]  /*5c50*/  @!P0 STG.E.U8 desc[UR36][R6.64+0xa1], R43 ;  /* 0x0000a12b06008986 */ /* 0x0001e2000c101124 */
[----:B------:R-:W-:Y:S05]  /*5c60*/  @P5 BRA `(.L_x_208) ;  /* 0x00000000000c5947 */ /* 0x000fea0003800000 */
[----:B------:R-:W1:Y:S02]  /*5c70*/  LDG.E.U8 R149, desc[UR36][R8.64+0xa8] ;  /* 0x0000a82408957981 */ /* 0x000e64000c1e1100 */
[----:B-1----:R-:W-:-:S05]  /*5c80*/  PRMT R3, R149, 0x8880, RZ ;  /* 0x0000888095037816 */ /* 0x002fca00000000ff */
[----:B------:R-:W-:-:S07]  /*5c90*/  IMAD R12, R3, R136, RZ ;  /* 0x00000088030c7224 */ /* 0x000fce00078e02ff */
.L_x_208:
[----:B------:R-:W-:Y:S05]  /*5ca0*/  BSYNC B1 ;  /* 0x0000000000017941 */ /* 0x000fea0003800000 */
.L_x_207:
[----:B-1----:R-:W-:Y:S01]  /*5cb0*/  @!P5 IMAD R3, R44, R137, R12 ;  /* 0x000000892c03d224 */ /* 0x002fe200078e020c */
[----:B------:R-:W-:Y:S04]  /*5cc0*/  BSSY B1, `(.L_x_209) ;  /* 0x0000006000017945 */ /* 0x000fe80003800000 */
[----:B------:R1:W-:Y:S01]  /*5cd0*/  @!P5 STG.E.U8 desc[UR36][R4.64+0xa8], R3 ;  /* 0x0000a8030400d986 */ /* 0x0003e2000c101124 */
[----:B------:R-:W-:Y:S05]  /*5ce0*/  @P4 BRA `(.L_x_210) ;  /* 0x00000000000c4947 */ /* 0x000fea0003800000 */
[----:B------:R-:W1:Y:S02]  /*5cf0*/  LDG.E.U8 R149, desc[UR36][R8.64+0xa9] ;  /* 0x0000a92408957981 */ /* 0x000e64000c1e1100 */
[----:B-1----:R-:W-:-:S05]  /*5d00*/  PRMT R3, R149, 0x8880, RZ ;  /* 0x0000888095037816 */ /* 0x002fca00000000ff */
[----:B------:R-:W-:-:S07]  /*5d10*/  IMAD R12, R3, R136, RZ ;  /* 0x00000088030c7224 */ /* 0x000fce00078e02ff */
.L_x_210:
[----:B------:R-:W-:Y:S05]  /*5d20*/  BSYNC B1 ;  /* 0x0000000000017941 */ /* 0x000fea0003800000 */
.L_x_209:
        /* <DEDUP_REMOVED lines=13> */
.L_x_212:
[----:B------:R-:W-:Y:S05]  /*5e00*/  BSYNC B1 ;  /* 0x0000000000017941 */ /* 0x000fea0003800000 */
.L_x_211:
[----:B-1----:R-:W-:Y:S01]  /*5e10*/  @!P3 IMAD R3, R46, R137, R12 ;  /* 0x000000892e03b224 */ /* 0x002fe200078e020c */
[----:B------:R-:W-:Y:S04]  /*5e20*/  BSSY B1, `(.L_x_213) ;  /* 0x0000006000017945 */ /* 0x000fe80003800000 */
[----:B------:R1:W-:Y:S01]  /*5e30*/  @!P3 STG.E.U8 desc[UR36][R6.64+0xa8], R3 ;  /* 0x0000a8030600b986 */ /* 0x0003e2000c101124 */
[----:B------:R-:W-:Y:S05]  /*5e40*/  @P2 BRA `(.L_x_214) ;  /* 0x00000000000c2947 */ /* 0x000fea0003800000 */
[----:B------:R-:W1:Y:S02]  /*5e50*/  LDG.E.U8 R149, desc[UR36][R10.64+0xa9] ;  /* 0x0000a9240a957981 */ /* 0x000e64000c1e1100 */
[----:B-1----:R-:W-:-:S05]  /*5e60*/  PRMT R3, R149, 0x8880, RZ ;  /* 0x0000888095037816 */ /* 0x002fca00000000ff */
[----:B------:R-:W-:-:S07]  /*5e70*/  IMAD R12, R3, R136, RZ ;  /* 0x00000088030c7224 */ /* 0x000fce00078e02ff */
.L_x_214:
[----:B------:R-:W-:Y:S05]  /*5e80*/  BSYNC B1 ;  /* 0x0000000000017941 */ /* 0x000fea0003800000 */
.L_x_213:
[----:B------:R-:W-:Y:S01]  /*5e90*/  @!P2 IMAD R47, R47, R137, R12 ;  /* 0x000000892f2fa224 */ /* 0x000fe200078e020c */
[----:B------:R-:W-:Y:S04]  /*5ea0*/  BSSY B1, `(.L_x_215) ;  /* 0x0000006000017945 */ /* 0x000fe80003800000 */
[----:B------:R0:W-:Y:S01]  /*5eb0*/  @!P2 STG.E.U8 desc[UR36][R6.64+0xa9], R47 ;  /* 0x0000a92f0600a986 */ /* 0x0001e2000c101124 */
[----:B------:R-:W-:Y:S05]  /*5ec0*/  @P5 BRA `(.L_x_216) ;  /* 0x00000000000c5947 */ /* 0x000fea0003800000 */
[----:B------:R-:W1:Y:S02]  /*5ed0*/  LDG.E.U8 R149, desc[UR36][R8.64+0xb0] ;  /* 0x0000b02408957981 */ /* 0x000e64000c1e1100 */
[----:B-1----:R-:W-:-:S05]  /*5ee0*/  PRMT R3, R149, 0x8880, RZ ;  /* 0x0000888095037816 */ /* 0x002fca00000000ff */
[----:B------:R-:W-:-:S07]  /*5ef0*/  IMAD R12, R3, R136, RZ ;  /* 0x00000088030c7224 */ /* 0x000fce00078e02ff */
.L_x_216:
[----:B------:R-:W-:Y:S05]  /*5f00*/  BSYNC B1 ;  /* 0x0000000000017941 */ /* 0x000fea0003800000 */
.L_x_215:
[----:B-1----:R-:W-:Y:S01]  /*5f10*/  @!P5 IMAD R3, R48, R137, R12 ;  /* 0x000000893003d224 */ /* 0x002fe200078e020c */
[----:B------:R-:W-:Y:S04]  /*5f20*/  BSSY B1, `(.L_x_217) ;  /* 0x0000006000017945 */ /* 0x000fe80003800000 */
[----:B------:R1:W-:Y:S01]  /*5f30*/  @!P5 STG.E.U8 desc[UR36][R4.64+0xb0], R3 ;  /* 0x0000b0030400d986 */ /* 0x0003e2000c101124 */
[----:B------:R-:W-:Y:S05]  /*5f40*/  @P4 BRA `(.L_x_218) ;  /* 0x00000000000c4947 */ /* 0x000fea0003800000 */
[----:B------:R-:W1:Y:S02]  /*5f50*/  LDG.E.U8 R149, desc[UR36][R8.64+0xb1] ;  /* 0x0000b12408957981 */ /* 0x000e64000c1e1100 */
[----:B-1----:R-:W-:-:S05]  /*5f60*/  PRMT R3, R149, 0x8880, RZ ;  /* 0x0000888095037816 */ /* 0x002fca00000000ff */
[----:B------:R-:W-:-:S07]  /*5f70*/  IMAD R12, R3, R136, RZ ;  /* 0x00000088030c7224 */ /* 0x000fce00078e02ff */
.L_x_218:
[----:B------:R-:W-:Y:S05]  /*5f80*/  BSYNC B1 ;  /* 0x0000000000017941 */ /* 0x000fea0003800000 */
.L_x_217:
        /* <DEDUP_REMOVED lines=13> */
.L_x_220:
[----:B------:R-:W-:Y:S05]  /*6060*/  BSYNC B1 ;  /* 0x0000000000017941 */ /* 0x000fea0003800000 */
.L_x_219:
[----:B-1----:R-:W-:Y:S01]  /*6070*/  @!P1 IMAD R3, R50, R137, R12 ;  /* 0x0000008932039224 */ /* 0x002fe200078e020c */
[----:B------:R-:W-:Y:S04]  /*6080*/  BSSY B1, `(.L_x_221) ;  /* 0x0000006000017945 */ /* 0x000fe80003800000 */
[----:B------:R1:W-:Y:S01]  /*6090*/  @!P1 STG.E.U8 desc[UR36][R6.64+0xb0], R3 ;  /* 0x0000b00306009986 */ /* 0x0003e2000c101124 */
[----:B------:R-:W-:Y:S05]  /*60a0*/  @P0 BRA `(.L_x_222) ;  /* 0x00000000000c0947 */ /* 0x000fea0003800000 */
[----:B------:R-:W1:Y:S02]  /*60b0*/  LDG.E.U8 R149, desc[UR36][R10.64+0xb1] ;  /* 0x0000b1240a957981 */ /* 0x000e64000c1e1100 */
[----:B-1----:R-:W-:-:S05]  /*60c0*/  PRMT R3, R149, 0x8880, RZ ;  /* 0x0000888095037816 */ /* 0x002fca00000000ff */
[----:B------:R-:W-:-:S07]  /*60d0*/  IMAD R12, R3, R136, RZ ;  /* 0x00000088030c7224 */ /* 0x000fce00078e02ff */
.L_x_222:
[----:B------:R-:W-:Y:S05]  /*60e0*/  BSYNC B1 ;  /* 0x0000000000017941 */ /* 0x000fea0003800000 */
.L_x_221:
[----:B------:R-:W-:Y:S01]  /*60f0*/  @!P0 IMAD R51, R51, R137, R12 ;  /* 0x0000008933338224 */ /* 0x000fe200078e020c */
[----:B------:R-:W-:Y:S04]  /*6100*/  BSSY B1, `(.L_x_223) ;  /* 0x0000006000017945 */ /* 0x000fe80003800000 */
[----:B------:R0:W-:Y:S01]  /*6110*/  @!P0 STG.E.U8 desc[UR36][R6.64+0xb1], R51 ;  /* 0x0000b13306008986 */ /* 0x0001e2000c101124 */
[----:B------:R-:W-:Y:S05]  /*6120*/  @P5 BRA `(.L_x_224) ;  /* 0x00000000000c5947 */ /* 0x000fea0003800000 */
[----:B------:R-:W1:Y:S02]  /*6130*/  LDG.E.U8 R149, desc[UR36][R8.64+0xb8] ;  /* 0x0000b82408957981 */ /* 0x000e64000c1e1100 */
[----:B-1----:R-:W-:-:S05]  /*6140*/  PRMT R3, R149, 0x8880, RZ ;  /* 0x0000888095037816 */ /* 0x002fca00000000ff */
[----:B------:R-:W-:-:S07]  /*6150*/  IMAD R12, R3, R136, RZ ;  /* 0x00000088030c7224 */ /* 0x000fce00078e02ff */
.L_x_224:
[----:B------:R-:W-:Y:S05]  /*6160*/  BSYNC B1 ;  /* 0x0000000000017941 */ /* 0x000fea0003800000 */
.L_x_223:
[----:B-1----:R-:W-:Y:S01]  /*6170*/  @!P5 IMAD R3, R52, R137, R12 ;  /* 0x000000893403d224 */ /* 0x002fe200078e020c */
[----:B------:R-:W-:Y:S04]  /*6180*/  BSSY B1, `(.L_x_225) ;  /* 0x0000006000017945 */ /* 0x000fe80003800000 */
[----:B------:R1:W-:Y:S01]  /*6190*/  @!P5 STG.E.U8 desc[UR36][R4.64+0xb8], R3 ;  /* 0x0000b8030400d986 */ /* 0x0003e2000c101124 */
[----:B------:R-:W-:Y:S05]  /*61a0*/  @P4 BRA `(.L_x_226) ;  /* 0x00000000000c4947 */ /* 0x000fea0003800000 */
[----:B------:R-:W1:Y:S02]  /*61b0*/  LDG.E.U8 R149, desc[UR36][R8.64+0xb9] ;  /* 0x0000b92408957981 */ /* 0x000e64000c1e1100 */
[----:B-1----:R-:W-:-:S05]  /*61c0*/  PRMT R3, R149, 0x8880, RZ ;  /* 0x0000888095037816 */ /* 0x002fca00000000ff */
[----:B------:R-:W-:-:S07]  /*61d0*/  IMAD R12, R3, R136, RZ ;  /* 0x00000088030c7224 */ /* 0x000fce00078e02ff */
.L_x_226:
[----:B------:R-:W-:Y:S05]  /*61e0*/  BSYNC B1 ;  /* 0x0000000000017941 */ /* 0x000fea0003800000 */
.L_x_225:
        /* <DEDUP_REMOVED lines=13> */
.L_x_228:
[----:B------:R-:W-:Y:S05]  /*62c0*/  BSYNC B1 ;  /* 0x0000000000017941 */ /* 0x000fea0003800000 */
.L_x_227:
[----:B-1----:R-:W-:Y:S01]  /*62d0*/  @!P3 IMAD R3, R54, R137, R12 ;  /* 0x000000893603b224 */ /* 0x002fe200078e020c */
[----:B------:R-:W-:Y:S04]  /*62e0*/  BSSY B1, `(.L_x_229) ;  /* 0x0000006000017945 */ /* 0x000fe80003800000 */
[----:B------:R1:W-:Y:S01]  /*62f0*/  @!P3 STG.E.U8 desc[UR36][R6.64+0xb8], R3 ;  /* 0x0000b8030600b986 */ /* 0x0003e2000c101124 */
[----:B------:R-:W-:Y:S05]  /*6300*/  @P2 BRA `(.L_x_230) ;  /* 0x00000000000c2947 */ /* 0x000fea0003800000 */
[----:B------:R-:W1:Y:S02]  /*6310*/  LDG.E.U8 R149, desc[UR36][R10.64+0xb9] ;  /* 0x0000b9240a957981 */ /* 0x000e64000c1e1100 */
[----:B-1----:R-:W-:-:S05]  /*6320*/  PRMT R3, R149, 0x8880, RZ ;  /* 0x0000888095037816 */ /* 0x002fca00000000ff */
[----:B------:R-:W-:-:S07]  /*6330*/  IMAD R12, R3, R136, RZ ;  /* 0x00000088030c7224 */ /* 0x000fce00078e02ff */
.L_x_230:
[----:B------:R-:W-:Y:S05]  /*6340*/  BSYNC B1 ;  /* 0x0000000000017941 */ /* 0x000fea0003800000 */
.L_x_229:
[----:B------:R-:W-:Y:S01]  /*6350*/  @!P2 IMAD R55, R55, R137, R12 ;  /* 0x000000893737a224 */ /* 0x000fe200078e020c */
[----:B------:R-:W-:Y:S04]  /*6360*/  BSSY B1, `(.L_x_231) ;  /* 0x0000006000017945 */ /* 0x000fe80003800000 */
[----:B------:R0:W-:Y:S01]  /*6370*/  @!P2 STG.E.U8 desc[UR36][R6.64+0xb9], R55 ;  /* 0x0000b9370600a986 */ /* 0x0001e2000c101124 */
[----:B------:R-:W-:Y:S05]  /*6380*/  @P5 BRA `(.L_x_232) ;  /* 0x00000000000c5947 */ /* 0x000fea0003800000 */
[----:B------:R-:W1:Y:S02]  /*6390*/  LDG.E.U8 R149, desc[UR36][R8.64+0xc0] ;  /* 0x0000c02408957981 */ /* 0x000e64000c1e1100 */
[----:B-1----:R-:W-:-:S05]  /*63a0*/  PRMT R3, R149, 0x8880, RZ ;  /* 0x0000888095037816 */ /* 0x002fca00000000ff */
[----:B------:R-:W-:-:S07]  /*63b0*/  IMAD R12, R3, R136, RZ ;  /* 0x00000088030c7224 */ /* 0x000fce00078e02ff */
.L_x_232:
[----:B------:R-:W-:Y:S05]  /*63c0*/  BSYNC B1 ;  /* 0x0000000000017941 */ /* 0x000fea0003800000 */
.L_x_231:
[----:B-1----:R-:W-:Y:S01]  /*63d0*/  @!P5 IMAD R3, R24, R137, R12 ;  /* 0x000000891803d224 */ /* 0x002fe200078e020c */
[----:B------:R-:W-:Y:S04]  /*63e0*/  BSSY B1, `(.L_x_233) ;  /* 0x0000006000017945 */ /* 0x000fe80003800000 */
[----:B------:R1:W-:Y:S01]  /*63f0*/  @!P5 STG.E.U8 desc[UR36][R4.64+0xc0], R3 ;  /* 0x0000c0030400d986 */ /* 0x0003e2000c101124 */
[----:B------:R-:W-:Y:S05]  /*6400*/  @P4 BRA `(.L_x_234) ;  /* 0x00000000000c4947 */ /* 0x000fea0003800000 */
[----:B------:R-:W1:Y:S02]  /*6410*/  LDG.E.U8 R149, desc[UR36][R8.64+0xc1] ;  /* 0x0000c12408957981 */ /* 0x000e64000c1e1100 */
[----:B-1----:R-:W-:-:S05]  /*6420*/  PRMT R3, R149, 0x8880, RZ ;  /* 0x0000888095037816 */ /* 0x002fca00000000ff */
[----:B------:R-:W-:-:S07]  /*6430*/  IMAD R12, R3, R136, RZ ;  /* 0x00000088030c7224 */ /* 0x000fce00078e02ff */
.L_x_234:
[----:B------:R-:W-:Y:S05]  /*6440*/  BSYNC B1 ;  /* 0x0000000000017941 */ /* 0x000fea0003800000 */
.L_x_233:
        /* <DEDUP_REMOVED lines=13> */
.L_x_236:
[----:B------:R-:W-:Y:S05]  /*6520*/  BSYNC B1 ;  /* 0x0000000000017941 */ /* 0x000fea0003800000 */
.L_x_235:
[----:B-1----:R-:W-:Y:S01]  /*6530*/  @!P1 IMAD R3, R26, R137, R12 ;  /* 0x000000891a039224 */ /* 0x002fe200078e020c */
[----:B------:R-:W-:Y:S04]  /*6540*/  BSSY B1, `(.L_x_237) ;  /* 0x0000006000017945 */ /* 0x000fe80003800000 */
[----:B------:R1:W-:Y:S01]  /*6550*/  @!P1 STG.E.U8 desc[UR36][R6.64+0xc0], R3 ;  /* 0x0000c00306009986 */ /* 0x0003e2000c101124 */
[----:B------:R-:W-:Y:S05]  /*6560*/  @P0 BRA `(.L_x_238) ;  /* 0x00000000000c0947 */ /* 0x000fea0003800000 */
[----:B------:R-:W1:Y:S02]  /*6570*/  LDG.E.U8 R149, desc[UR36][R10.64+0xc1] ;  /* 0x0000c1240a957981 */ /* 0x000e64000c1e1100 */
[----:B-1----:R-:W-:-:S05]  /*6580*/  PRMT R3, R149, 0x8880, RZ ;  /* 0x0000888095037816 */ /* 0x002fca00000000ff */
[----:B------:R-:W-:-:S07]  /*6590*/  IMAD R12, R3, R136, RZ ;  /* 0x00000088030c7224 */ /* 0x000fce00078e02ff */
.L_x_238:
[----:B------:R-:W-:Y:S05]  /*65a0*/  BSYNC B1 ;  /* 0x0000000000017941 */ /* 0x000fea0003800000 */
.L_x_237:
[----:B------:R-:W-:Y:S01]  /*65b0*/  @!P0 IMAD R27, R27, R137, R12 ;  /* 0x000000891b1b8224 */ /* 0x000fe200078e020c */
[----:B------:R-:W-:Y:S04]  /*65c0*/  BSSY B1, `(.L_x_239) ;  /* 0x0000006000017945 */ /* 0x000fe80003800000 */
[----:B------:R0:W-:Y:S01]  /*65d0*/  @!P0 STG.E.U8 desc[UR36][R6.64+0xc1], R27 ;  /* 0x0000c11b06008986 */ /* 0x0001e2000c101124 */
[----:B------:R-:W-:Y:S05]  /*65e0*/  @P5 BRA `(.L_x_240) ;  /* 0x00000000000c5947 */ /* 0x000fea0003800000 */
[----:B------:R-:W1:Y:S02]  /*65f0*/  LDG.E.U8 R149, desc[UR36][R8.64+0xc8] ;  /* 0x0000c82408957981 */ /* 0x000e64000c1e1100 */
[----:B-1----:R-:W-:-:S05]  /*6600*/  PRMT R3, R149, 0x8880, RZ ;  /* 0x0000888095037816 */ /* 0x002fca00000000ff */
[----:B------:R-:W-:-:S07]  /*6610*/  IMAD R12, R3, R136, RZ ;  /* 0x00000088030c7224 */ /* 0x000fce00078e02ff */
.L_x_240:
[----:B------:R-:W-:Y:S05]  /*6620*/  BSYNC B1 ;  /* 0x0000000000017941 */ /* 0x000fea0003800000 */
.L_x_239:
[----:B-1----:R-:W-:Y:S01]  /*6630*/  @!P5 IMAD R3, R28, R137, R12 ;  /* 0x000000891c03d224 */ /* 0x002fe200078e020c */
[----:B------:R-:W-:Y:S04]  /*6640*/  BSSY B1, `(.L_x_241) ;  /* 0x0000006000017945 */ /* 0x000fe80003800000 */
[----:B------:R1:W-:Y:S01]  /*6650*/  @!P5 STG.E.U8 desc[UR36][R4.64+0xc8], R3 ;  /* 0x0000c8030400d986 */ /* 0x0003e2000c101124 */
[----:B------:R-:W-:Y:S05]  /*6660*/  @P4 BRA `(.L_x_242) ;  /* 0x00000000000c4947 */ /* 0x000fea0003800000 */
[----:B------:R-:W1:Y:S02]  /*6670*/  LDG.E.U8 R149, desc[UR36][R8.64+0xc9] ;  /* 0x0000c92408957981 */ /* 0x000e64000c1e1100 */
[----:B-1----:R-:W-:-:S05]  /*6680*/  PRMT R3, R149, 0x8880, RZ ;  /* 0x0000888095037816 */ /* 0x002fca00000000ff */
[----:B------:R-:W-:-:S07]  /*6690*/  IMAD R12, R3, R136, RZ ;  /* 0x00000088030c7224 */ /* 0x000fce00078e02ff */
.L_x_242:
[----:B------:R-:W-:Y:S05]  /*66a0*/  BSYNC B1 ;  /* 0x0000000000017941 */ /* 0x000fea0003800000 */
.L_x_241:
        /* <DEDUP_REMOVED lines=13> */
.L_x_244:
[----:B------:R-:W-:Y:S05]  /*6780*/  BSYNC B1 ;  /* 0x0000000000017941 */ /* 0x000fea0003800000 */
.L_x_243:
[----:B-1----:R-:W-:Y:S01]  /*6790*/  @!P3 IMAD R3, R30, R137, R12 ;  /* 0x000000891e03b224 */ /* 0x002fe200078e020c */
[----:B------:R-:W-:Y:S04]  /*67a0*/  BSSY B1, `(.L_x_245) ;  /* 0x0000006000017945 */ /* 0x000fe80003800000 */
[----:B------:R1:W-:Y:S01]  /*67b0*/  @!P3 STG.E.U8 desc[UR36][R6.64+0xc8], R3 ;  /* 0x0000c8030600b986 */ /* 0x0003e2000c101124 */
[----:B------:R-:W-:Y:S05]  /*67c0*/  @P2 BRA `(.L_x_246) ;  /* 0x00000000000c2947 */ /* 0x000fea0003800000 */
[----:B------:R-:W1:Y:S02]  /*67d0*/  LDG.E.U8 R149, desc[UR36][R10.64+0xc9] ;  /* 0x0000c9240a957981 */ /* 0x000e64000c1e1100 */
[----:B-1----:R-:W-:-:S05]  /*67e0*/  PRMT R3, R149, 0x8880, RZ ;  /* 0x0000888095037816 */ /* 0x002fca00000000ff */
[----:B------:R-:W-:-:S07]  /*67f0*/  IMAD R12, R3, R136, RZ ;  /* 0x00000088030c7224 */ /* 0x000fce00078e02ff */
.L_x_246:
[----:B------:R-:W-:Y:S05]  /*6800*/  BSYNC B1 ;  /* 0x0000000000017941 */ /* 0x000fea0003800000 */
.L_x_245:
[----:B------:R-:W-:Y:S01]  /*6810*/  @!P2 IMAD R31, R31, R137, R12 ;  /* 0x000000891f1fa224 */ /* 0x000fe200078e020c */
[----:B------:R-:W-:Y:S04]  /*6820*/  BSSY B1, `(.L_x_247) ;  /* 0x0000006000017945 */ /* 0x000fe80003800000 */
[----:B------:R0:W-:Y:S01]  /*6830*/  @!P2 STG.E.U8 desc[UR36][R6.64+0xc9], R31 ;  /* 0x0000c91f0600a986 */ /* 0x0001e2000c101124 */
[----:B------:R-:W-:Y:S05]  /*6840*/  @P5 BRA `(.L_x_248) ;  /* 0x00000000000c5947 */ /* 0x000fea0003800000 */
[----:B------:R-:W1:Y:S02]  /*6850*/  LDG.E.U8 R149, desc[UR36][R8.64+0xd0] ;  /* 0x0000d02408957981 */ /* 0x000e64000c1e1100 */
[----:B-1----:R-:W-:-:S05]  /*6860*/  PRMT R3, R149, 0x8880, RZ ;  /* 0x0000888095037816 */ /* 0x002fca00000000ff */
[----:B------:R-:W-:-:S07]  /*6870*/  IMAD R12, R3, R136, RZ ;  /* 0x00000088030c7224 */ /* 0x000fce00078e02ff */
.L_x_248:
[----:B------:R-:W-:Y:S05]  /*6880*/  BSYNC B1 ;  /* 0x0000000000017941 */ /* 0x000fea0003800000 */
.L_x_247:
[----:B-1----:R-:W-:Y:S01]  /*6890*/  @!P5 IMAD R3, R32, R137, R12 ;  /* 0x000000892003d224 */ /* 0x002fe200078e020c */
[----:B------:R-:W-:Y:S04]  /*68a0*/  BSSY B1, `(.L_x_249) ;  /* 0x0000006000017945 */ /* 0x000fe80003800000 */
[----:B------:R1:W-:Y:S01]  /*68b0*/  @!P5 STG.E.U8 desc[UR36][R4.64+0xd0], R3 ;  /* 0x0000d0030400d986 */ /* 0x0003e2000c101124 */
[----:B------:R-:W-:Y:S05]  /*68c0*/  @P4 BRA `(.L_x_250) ;  /* 0x00000000000c4947 */ /* 0x000fea0003800000 */
[----:B------:R-:W1:Y:S02]  /*68d0*/  LDG.E.U8 R149, desc[UR36][R8.64+0xd1] ;  /* 0x0000d12408957981 */ /* 0x000e64000c1e1100 */
[----:B-1----:R-:W-:-:S05]  /*68e0*/  PRMT R3, R149, 0x8880, RZ ;  /* 0x0000888095037816 */ /* 0x002fca00000000ff */
[----:B------:R-:W-:-:S07]  /*68f0*/  IMAD R12, R3, R136, RZ ;  /* 0x00000088030c7224 */ /* 0x000fce00078e02ff */
.L_x_250:
[----:B------:R-:W-:Y:S05]  /*6900*/  BSYNC B1 ;  /* 0x0000000000017941 */ /* 0x000fea0003800000 */
.L_x_249:
        /* <DEDUP_REMOVED lines=9> */
[----:B------:R-:W-:Y:S01]  /*69a0*/  ISETP.LT.OR P3, PT, R0, 0x9, !P3 ;  /* 0x000000090000780c */ /* 0x000fe20005f61670 */
[----:B------:R-:W-:-:S12]  /*69b0*/  @P1 BRA `(.L_x_252) ;  /* 0x00000000000c1947 */ /* 0x000fd80003800000 */
[----:B------:R-:W1:Y:S02]  /*69c0*/  LDG.E.U8 R149, desc[UR36][R10.64+0xd0] ;  /* 0x0000d0240a957981 */ /* 0x000e64000c1e1100 */
[----:B-1----:R-:W-:-:S05]  /*69d0*/  PRMT R3, R149, 0x8880, RZ ;  /* 0x0000888095037816 */ /* 0x002fca00000000ff */
[----:B------:R-:W-:-:S07]  /*69e0*/  IMAD R12, R3, R136, RZ ;  /* 0x00000088030c7224 */ /* 0x000fce00078e02ff */
.L_x_252:
[----:B------:R-:W-:Y:S05]  /*69f0*/  BSYNC B1 ;  /* 0x0000000000017941 */ /* 0x000fea0003800000 */
.L_x_251:
[----:B-1----:R-:W-:Y:S01]  /*6a00*/  @!P1 IMAD R3, R34, R137, R12 ;  /* 0x0000008922039224 */ /* 0x002fe200078e020c */
[----:B------:R-:W-:Y:S04]  /*6a10*/  BSSY B1, `(.L_x_253) ;  /* 0x0000006000017945 */ /* 0x000fe80003800000 */
[----:B------:R1:W-:Y:S01]  /*6a20*/  @!P1 STG.E.U8 desc[UR36][R6.64+0xd0], R3 ;  /* 0x0000d00306009986 */ /* 0x0003e2000c101124 */
[----:B------:R-:W-:Y:S05]  /*6a30*/  @P0 BRA `(.L_x_254) ;  /* 0x00000000000c0947 */ /* 0x000fea0003800000 */
[----:B------:R-:W1:Y:S02]  /*6a40*/  LDG.E.U8 R149, desc[UR36][R10.64+0xd1] ;  /* 0x0000d1240a957981 */ /* 0x000e64000c1e1100 */
[----:B-1----:R-:W-:-:S05]  /*6a50*/  PRMT R3, R149, 0x8880, RZ ;  /* 0x0000888095037816 */ /* 0x002fca00000000ff */
[----:B------:R-:W-:-:S07]  /*6a60*/  IMAD R12, R3, R136, RZ ;  /* 0x00000088030c7224 */ /* 0x000fce00078e02ff */
.L_x_254:
[----:B------:R-:W-:Y:S05]  /*6a70*/  BSYNC B1 ;  /* 0x0000000000017941 */ /* 0x000fea0003800000 */
.L_x_253:
[----:B------:R-:W-:Y:S01]  /*6a80*/  @!P0 IMAD R35, R35, R137, R12 ;  /* 0x0000008923238224 */ /* 0x000fe200078e020c */
[----:B------:R-:W-:Y:S04]  /*6a90*/  BSSY B1, `(.L_x_255) ;  /* 0x0000006000017945 */ /* 0x000fe80003800000 */
[----:B------:R0:W-:Y:S01]  /*6aa0*/  @!P0 STG.E.U8 desc[UR36][R6.64+0xd1], R35 ;  /* 0x0000d12306008986 */ /* 0x0001e2000c101124 */
[----:B------:R-:W-:Y:S05]  /*6ab0*/  @P5 BRA `(.L_x_256) ;  /* 0x00000000000c5947 */ /* 0x000fea0003800000 */
[----:B------:R-:W1:Y:S02]  /*6ac0*/  LDG.E.U8 R149, desc[UR36][R8.64+0xd8] ;  /* 0x0000d82408957981 */ /* 0x000e64000c1e1100 */
[----:B-1----:R-:W-:-:S05]  /*6ad0*/  PRMT R3, R149, 0x8880, RZ ;  /* 0x0000888095037816 */ /* 0x002fca00000000ff */
[----:B------:R-:W-:-:S07]  /*6ae0*/  IMAD R12, R3, R136, RZ ;  /* 0x00000088030c7224 */ /* 0x000fce00078e02ff */
.L_x_256:
[----:B------:R-:W-:Y:S05]  /*6af0*/  BSYNC B1 ;  /* 0x0000000000017941 */ /* 0x000fea0003800000 */
.L_x_255:
[----:B-1----:R-:W-:Y:S01]  /*6b00*/  @!P5 IMAD R3, R36, R137, R12 ;  /* 0x000000892403d224 */ /* 0x002fe200078e020c */
[----:B------:R-:W-:Y:S04]  /*6b10*/  BSSY B1, `(.L_x_257) ;  /* 0x0000006000017945 */ /* 0x000fe80003800000 */
[----:B------:R1:W-:Y:S01]  /*6b20*/  @!P5 STG.E.U8 desc[UR36][R4.64+0xd8], R3 ;  /* 0x0000d8030400d986 */ /* 0x0003e2000c101124 */
[----:B------:R-:W-:Y:S05]  /*6b30*/  @P4 BRA `(.L_x_258) ;  /* 0x00000000000c4947 */ /* 0x000fea0003800000 */
[----:B------:R-:W1:Y:S02]  /*6b40*/  LDG.E.U8 R149, desc[UR36][R8.64+0xd9] ;  /* 0x0000d92408957981 */ /* 0x000e64000c1e1100 */
[----:B-1----:R-:W-:-:S05]  /*6b50*/  PRMT R3, R149, 0x8880, RZ ;  /* 0x0000888095037816 */ /* 0x002fca00000000ff */
[----:B------:R-:W-:-:S07]  /*6b60*/  IMAD R12, R3, R136, RZ ;  /* 0x00000088030c7224 */ /* 0x000fce00078e02ff */
.L_x_258:
[----:B------:R-:W-:Y:S05]  /*6b70*/  BSYNC B1 ;  /* 0x0000000000017941 */ /* 0x000fea0003800000 */
.L_x_257:
[----:B------:R-:W-:Y:S01]  /*6b80*/  @!P4 IMAD R37, R37, R137, R12 ;  /* 0x000000892525c224 */ /* 0x000fe200078e020c */
[----:B------:R-:W-:Y:S04]  /*6b90*/  BSSY B1, `(.L_x_259) ;  /* 0x0000006000017945 */ /* 0x000fe80003800000 */
[----:B------:R0:W-:Y:S01]  /*6ba0*/  @!P4 STG.E.U8 desc[UR36][R4.64+0xd9], R37 ;  /* 0x0000d9250400c986 */ /* 0x0001e2000c101124 */
[----:B------:R-:W-:Y:S05]  /*6bb0*/  @P3 BRA `(.L_x_260) ;  /* 0x00000000000c3947 */ /* 0x000fea0003800000 */
[----:B------:R-:W1:Y:S02]  /*6bc0*/  LDG.E.U8 R149, desc[UR36][R10.64+0xd8] ;  /* 0x0000d8240a957981 */ /* 0x000e64000c1e1100 */
[----:B-1----:R-:W-:-:S05]  /*6bd0*/  PRMT R3, R149, 0x8880, RZ ;  /* 0x0000888095037816 */ /* 0x002fca00000000ff */
[----:B------:R-:W-:-:S07]  /*6be0*/  IMAD R12, R3, R136, RZ ;  /* 0x00000088030c7224 */ /* 0x000fce00078e02ff */
.L_x_260:
[----:B------:R-:W-:Y:S05]  /*6bf0*/  BSYNC B1 ;  /* 0x0000000000017941 */ /* 0x000fea0003800000 */
.L_x_259:
[----:B-1----:R-:W-:Y:S01]  /*6c00*/  @!P3 IMAD R3, R38, R137, R12 ;  /* 0x000000892603b224 */ /* 0x002fe200078e020c */
[----:B------:R-:W-:Y:S01]  /*6c10*/  ISETP.LT.OR P2, PT, R0, 0x9, !P2 ;  /* 0x000000090000780c */ /* 0x000fe20005741670 */
[----:B------:R-:W-:Y:S03]  /*6c20*/  BSSY B1, `(.L_x_261) ;  /* 0x0000006000017945 */ /* 0x000fe60003800000 */
[----:B------:R1:W-:Y:S09]  /*6c30*/  @!P3 STG.E.U8 desc[UR36][R6.64+0xd8], R3 ;  /* 0x0000d8030600b986 */ /* 0x0003f2000c101124 */
[----:B------:R-:W-:Y:S05]  /*6c40*/  @P2 BRA `(.L_x_262) ;  /* 0x00000000000c2947 */ /* 0x000fea0003800000 */
[----:B------:R-:W1:Y:S02]  /*6c50*/  LDG.E.U8 R149, desc[UR36][R10.64+0xd9] ;  /* 0x0000d9240a957981 */ /* 0x000e64000c1e1100 */
[----:B-1----:R-:W-:-:S05]  /*6c60*/  PRMT R3, R149, 0x8880, RZ ;  /* 0x0000888095037816 */ /* 0x002fca00000000ff */
[----:B------:R-:W-:-:S07]  /*6c70*/  IMAD R12, R3, R136, RZ ;  /* 0x00000088030c7224 */ /* 0x000fce00078e02ff */
.L_x_262:
[----:B------:R-:W-:Y:S05]  /*6c80*/  BSYNC B1 ;  /* 0x0000000000017941 */ /* 0x000fea0003800000 */
.L_x_261:
[----:B------:R-:W-:Y:S01]  /*6c90*/  IMAD R39, R39, R137, R12 ;  /* 0x0000008927277224 */ /* 0x000fe200078e020c */
[----:B------:R-:W-:Y:S06]  /*6ca0*/  @P2 BRA `(.L_x_263) ;  /* 0x0000001800282947 */ /* 0x000fec0003800000 */
[----:B------:R0:W-:Y:S01]  /*6cb0*/  STG.E.U8 desc[UR36][R6.64+0xd9], R39 ;  /* 0x0000d92706007986 */ /* 0x0001e2000c101124 */
[----:B------:R-:W-:Y:S05]  /*6cc0*/  BRA `(.L_x_263) ;  /* 0x0000001800207947 */ /* 0x000fea0003800000 */
.L_x_38:
[C---:B------:R-:W-:Y:S02]  /*6cd0*/  ISETP.GE.AND P0, PT, R19.reuse, 0x1, PT ;  /* 0x000000011300780c */ /* 0x040fe40003f06270 */
[----:B------:R-:W-:Y:S02]  /*6ce0*/  ISETP.GE.AND P1, PT, R19, 0x2, PT ;  /* 0x000000021300780c */ /* 0x000fe40003f26270 */
[C---:B------:R-:W-:Y:S02]  /*6cf0*/  ISETP.LT.OR P4, PT, R0.reuse, 0x1, !P0 ;  /* 0x000000010000780c */ /* 0x040fe40004781670 */
[C---:B------:R-:W-:Y:S02]  /*6d00*/  ISETP.LT.OR P5, PT, R0.reuse, 0x1, !P1 ;  /* 0x000000010000780c */ /* 0x040fe40004fa1670 */
[C---:B------:R-:W-:Y:S02]  /*6d10*/  ISETP.LT.OR P0, PT, R0.reuse, 0x9, !P0 ;  /* 0x000000090000780c */ /* 0x040fe40004701670 */
[----:B------:R-:W-:-:S02]  /*6d20*/  ISETP.LT.OR P1, PT, R0, 0x9, !P1 ;  /* 0x000000090000780c */ /* 0x000fc40004f21670 */
[C---:B------:R-:W-:Y:S02]  /*6d30*/  ISETP.GE.AND P3, PT, R19.reuse, 0x9, PT ;  /* 0x000000091300780c */ /* 0x040fe40003f66270 */
[----:B------:R-:W-:-:S03]  /*6d40*/  ISETP.GE.AND P2, PT, R19, 0xa, PT ;  /* 0x0000000a1300780c */ /* 0x000fc60003f46270 */
[-C--:B------:R-:W-:Y:S02]  /*6d50*/  @!P4 IMAD R3, R120, R137.reuse, RZ ;  /* 0x000000897803c224 */ /* 0x080fe400078e02ff */
[-C--:B------:R-:W-:Y:S02]  /*6d60*/  @!P5 IMAD R121, R121, R137.reuse, RZ ;  /* 0x000000897979d224 */ /* 0x080fe400078e02ff */
[-C--:B------:R-:W-:Y:S01]  /*6d70*/  @!P0 IMAD R9, R122, R137.reuse, RZ ;  /* 0x000000897a098224 */ /* 0x080fe200078e02ff */
[----:B------:R0:W-:Y:S01]  /*6d80*/  @!P4 STG.E.U8 desc[UR36][R4.64], R3 ;  /* 0x000000030400c986 */ /* 0x0001e2000c101124 */
[C---:B------:R-:W-:Y:S01]  /*6d90*/  ISETP.LT.OR P4, PT, R0.reuse, 0x1, !P3 ;  /* 0x000000010000780c */ /* 0x040fe20005f81670 */
[----:B------:R-:W-:Y:S02]  /*6da0*/  @!P1 IMAD R123, R123, R137, RZ ;  /* 0x000000897b7b9224 */ /* 0x000fe400078e02ff */
[----:B------:R-:W-:Y:S01]  /*6db0*/  @!P5 STG.E.U8 desc[UR36][R4.64+0x1], R121 ;  /* 0x000001790400d986 */ /* 0x000fe2000c101124 */
[----:B------:R-:W-:-:S02]  /*6dc0*/  ISETP.LT.OR P5, PT, R0, 0x1, !P2 ;  /* 0x000000010000780c */ /* 0x000fc400057a1670 */
[C---:B------:R-:W-:Y:S01]  /*6dd0*/  ISETP.LT.OR P2, PT, R0.reuse, 0x9, !P2 ;  /* 0x000000090000780c */ /* 0x040fe20005741670 */
[----:B------:R1:W-:Y:S01]  /*6de0*/  @!P0 STG.E.U8 desc[UR36][R6.64], R9 ;  /* 0x0000000906008986 */ /* 0x0003e2000c101124 */
[----:B------:R-:W-:Y:S02]  /*6df0*/  ISETP.LT.OR P0, PT, R0, 0x9, !P3 ;  /* 0x000000090000780c */ /* 0x000fe40005f01670 */
[C---:B------:R-:W-:Y:S01]  /*6e00*/  ISETP.GE.AND P3, PT, R19.reuse, 0x11, PT ;  /* 0x000000111300780c */ /* 0x040fe20003f66270 */
[----:B------:R-:W-:Y:S01]  /*6e10*/  @!P1 STG.E.U8 desc[UR36][R6.64+0x1], R123 ;  /* 0x0000017b06009986 */ /* 0x000fe2000c101124 */
[----:B------:R-:W-:Y:S01]  /*6e20*/  ISETP.GE.AND P1, PT, R19, 0x12, PT ;  /* 0x000000121300780c */ /* 0x000fe20003f26270 */
[----:B------:R-:W-:-:S04]  /*6e30*/  @!P4 IMAD R11, R124, R137, RZ ;  /* 0x000000897c0bc224 */ /* 0x000fc800078e02ff */
[-C--:B------:R-:W-:Y:S01]  /*6e40*/  @!P5 IMAD R125, R125, R137.reuse, RZ ;  /* 0x000000897d7dd224 */ /* 0x080fe200078e02ff */
[----:B------:R-:W-:Y:S01]  /*6e50*/  @!P4 STG.E.U8 desc[UR36][R4.64+0x8], R11 ;  /* 0x0000080b0400c986 */ /* 0x000fe2000c101124 */
[C---:B------:R-:W-:Y:S01]  /*6e60*/  ISETP.LT.OR P4, PT, R0.reuse, 0x1, !P3 ;  /* 0x000000010000780c */ /* 0x040fe20005f81670 */
[-C--:B------:R-:W-:Y:S02]  /*6e70*/  @!P2 IMAD R127, R127, R137.reuse, RZ ;  /* 0x000000897f7fa224 */ /* 0x080fe400078e02ff */
[----:B------:R-:W-:Y:S01]  /*6e80*/  @!P5 STG.E.U8 desc[UR36][R4.64+0x9], R125 ;  /* 0x0000097d0400d986 */ /* 0x000fe2000c101124 */
[----:B------:R-:W-:Y:S01]  /*6e90*/  ISETP.LT.OR P5, PT, R0, 0x1, !P1 ;  /* 0x000000010000780c */ /* 0x000fe20004fa1670 */
[----:B0-----:R-:W-:Y:S01]  /*6ea0*/  @!P0 IMAD R3, R126, R137, RZ ;  /* 0x000000897e038224 */ /* 0x001fe200078e02ff */
[----:B------:R-:W-:Y:S01]  /*6eb0*/  ISETP.LT.OR P1, PT, R0, 0x9, !P1 ;  /* 0x000000090000780c */ /* 0x000fe20004f21670 */
[----:B------:R-:W-:Y:S01]  /*6ec0*/  @!P2 STG.E.U8 desc[UR36][R6.64+0x9], R127 ;  /* 0x0000097f0600a986 */ /* 0x000fe2000c101124 */
[----:B------:R-:W-:-:S03]  /*6ed0*/  ISETP.GE.AND P2, PT, R19, 0x1a, PT ;  /* 0x0000001a1300780c */ /* 0x000fc60003f46270 */
[----:B------:R0:W-:Y:S01]  /*6ee0*/  @!P0 STG.E.U8 desc[UR36][R6.64+0x8], R3 ;  /* 0x0000080306008986 */ /* 0x0001e2000c101124 */
[----:B------:R-:W-:Y:S01]  /*6ef0*/  ISETP.LT.OR P0, PT, R0, 0x9, !P3 ;  /* 0x000000090000780c */ /* 0x000fe20005f01670 */
[----:B-1----:R-:W-:Y:S01]  /*6f00*/  @!P4 IMAD R9, R128, R137, RZ ;  /* 0x000000898009c224 */ /* 0x002fe200078e02ff */
[----:B------:R-:W-:-:S03]  /*6f10*/  ISETP.GE.AND P3, PT, R19, 0x19, PT ;  /* 0x000000191300780c */ /* 0x000fc60003f66270 */
[-C--:B------:R-:W-:Y:S01]  /*6f20*/  @!P5 IMAD R129, R129, R137.reuse, RZ ;  /* 0x000000898181d224 */ /* 0x080fe200078e02ff */
[----:B------:R-:W-:Y:S01]  /*6f30*/  @!P4 STG.E.U8 desc[UR36][R4.64+0x10], R9 ;  /* 0x000010090400c986 */ /* 0x000fe2000c101124 */
[C---:B------:R-:W-:Y:S01]  /*6f40*/  ISETP.LT.OR P4, PT, R0.reuse, 0x1, !P3 ;  /* 0x000000010000780c */ /* 0x040fe20005f81670 */
[-C--:B------:R-:W-:Y:S02]  /*6f50*/  @!P1 IMAD R131, R131, R137.reuse, RZ ;  /* 0x0000008983839224 */ /* 0x080fe400078e02ff */
[----:B------:R-:W-:Y:S01]  /*6f60*/  @!P5 STG.E.U8 desc[UR36][R4.64+0x11], R129 ;  /* 0x000011810400d986 */ /* 0x000fe2000c101124 */
[----:B------:R-:W-:Y:S02]  /*6f70*/  ISETP.LT.OR P5, PT, R0, 0x1, !P2 ;  /* 0x000000010000780c */ /* 0x000fe400057a1670 */
[----:B0-----:R-:W-:Y:S01]  /*6f80*/  @!P0 IMAD R3, R130, R137, RZ ;  /* 0x0000008982038224 */ /* 0x001fe200078e02ff */
[----:B------:R-:W-:Y:S01]  /*6f90*/  @!P1 STG.E.U8 desc[UR36][R6.64+0x11], R131 ;  /* 0x0000118306009986 */ /* 0x000fe2000c101124 */
[----:B------:R-:W-:-:S02]  /*6fa0*/  ISETP.LT.OR P2, PT, R0, 0x9, !P2 ;  /* 0x000000090000780c */ /* 0x000fc40005741670 */
[C---:B------:R-:W-:Y:S01]  /*6fb0*/  ISETP.GE.AND P1, PT, R19.reuse, 0x22, PT ;  /* 0x000000221300780c */ /* 0x040fe20003f26270 */
[----:B------:R0:W-:Y:S01]  /*6fc0*/  @!P0 STG.E.U8 desc[UR36][R6.64+0x10], R3 ;  /* 0x0000100306008986 */ /* 0x0001e2000c101124 */
[----:B------:R-:W-:Y:S01]  /*6fd0*/  ISETP.LT.OR P0, PT, R0, 0x9, !P3 ;  /* 0x000000090000780c */ /* 0x000fe20005f01670 */
[----:B------:R-:W-:Y:S01]  /*6fe0*/  @!P4 IMAD R11, R132, R137, RZ ;  /* 0x00000089840bc224 */ /* 0x000fe200078e02ff */
[----:B------:R-:W-:-:S03]  /*6ff0*/  ISETP.GE.AND P3, PT, R19, 0x21, PT ;  /* 0x000000211300780c */ /* 0x000fc60003f66270 */
[-C--:B------:R-:W-:Y:S01]  /*7000*/  @!P5 IMAD R133, R133, R137.reuse, RZ ;  /* 0x000000898585d224 */ /* 0x080fe200078e02ff */
[----:B------:R-:W-:Y:S01]  /*7010*/  @!P4 STG.E.U8 desc[UR36][R4.64+0x18], R11 ;  /* 0x0000180b0400c986 */ /* 0x000fe2000c101124 */
[C---:B------:R-:W-:Y:S02]  /*7020*/  ISETP.LT.OR P4, PT, R0.reuse, 0x1, !P3 ;  /* 0x000000010000780c */ /* 0x040fe40005f81670 */
[-C--:B------:R-:W-:Y:S01]  /*7030*/  @!P2 IMAD R135, R135, R137.reuse, RZ ;  /* 0x000000898787a224 */ /* 0x080fe200078e02ff */
        /* <DEDUP_REMOVED lines=18> */
[----:B------:R-:W-:-:S02]  /*7160*/  ISETP.GE.AND P1, PT, R19, 0x32, PT ;  /* 0x000000321300780c */ /* 0x000fc40003f26270 */
[C---:B------:R-:W-:Y:S01]  /*7170*/  ISETP.LT.OR P2, PT, R0.reuse, 0x9, !P2 ;  /* 0x000000090000780c */ /* 0x040fe20005741670 */
[----:B------:R0:W-:Y:S01]  /*7180*/  @!P0 STG.E.U8 desc[UR36][R6.64+0x20], R3 ;  /* 0x0000200306008986 */ /* 0x0001e2000c101124 */
[----:B------:R-:W-:Y:S01]  /*7190*/  ISETP.LT.OR P0, PT, R0, 0x9, !P3 ;  /* 0x000000090000780c */ /* 0x000fe20005f01670 */
[----:B------:R-:W-:Y:S01]  /*71a0*/  @!P4 IMAD R11, R108, R137, RZ ;  /* 0x000000896c0bc224 */ /* 0x000fe200078e02ff */
[----:B------:R-:W-:-:S03]  /*71b0*/  ISETP.GE.AND P3, PT, R19, 0x31, PT ;  /* 0x000000311300780c */ /* 0x000fc60003f66270 */
[----:B------:R-:W-:Y:S01]  /*71c0*/  @!P5 IMAD R109, R109, R137, RZ ;  /* 0x000000896d6dd224 */ /* 0x000fe200078e02ff */
[----:B------:R-:W-:Y:S01]  /*71d0*/  @!P4 STG.E.U8 desc[UR36][R4.64+0x28], R11 ;  /* 0x0000280b0400c986 */ /* 0x000fe2000c101124 */
[----:B------:R-:W-:-:S03]  /*71e0*/  ISETP.LT.OR P4, PT, R0, 0x1, !P3 ;  /* 0x000000010000780c */ /* 0x000fc60005f81670 */
[----:B------:R-:W-:Y:S01]  /*71f0*/  @!P5 STG.E.U8 desc[UR36][R4.64+0x29], R109 ;  /* 0x0000296d0400d986 */ /* 0x000fe2000c101124 */
[C---:B------:R-:W-:Y:S01]  /*7200*/  ISETP.LT.OR P5, PT, R0.reuse, 0x1, !P1 ;  /* 0x000000010000780c */ /* 0x040fe20004fa1670 */
[-C--:B------:R-:W-:Y:S01]  /*7210*/  @!P2 IMAD R111, R111, R137.reuse, RZ ;  /* 0x000000896f6fa224 */ /* 0x080fe200078e02ff */
[----:B------:R-:W-:Y:S01]  /*7220*/  ISETP.LT.OR P1, PT, R0, 0x9, !P1 ;  /* 0x000000090000780c */ /* 0x000fe20004f21670 */
[----:B0-----:R-:W-:-:S03]  /*7230*/  @!P0 IMAD R3, R110, R137, RZ ;  /* 0x000000896e038224 */ /* 0x001fc600078e02ff */
[----:B------:R-:W-:Y:S01]  /*7240*/  @!P2 STG.E.U8 desc[UR36][R6.64+0x29], R111 ;  /* 0x0000296f0600a986 */ /* 0x000fe2000c101124 */
[----:B------:R-:W-:Y:S02]  /*7250*/  ISETP.GE.AND P2, PT, R19, 0x3a, PT ;  /* 0x0000003a1300780c */ /* 0x000fe40003f46270 */
[-C--:B------:R-:W-:Y:S01]  /*7260*/  @!P4 IMAD R9, R112, R137.reuse, RZ ;  /* 0x000000897009c224 */ /* 0x080fe200078e02ff */
[----:B------:R0:W-:Y:S01]  /*7270*/  @!P0 STG.E.U8 desc[UR36][R6.64+0x28], R3 ;  /* 0x0000280306008986 */ /* 0x0001e2000c101124 */
[----:B------:R-:W-:Y:S02]  /*7280*/  ISETP.LT.OR P0, PT, R0, 0x9, !P3 ;  /* 0x000000090000780c */ /* 0x000fe40005f01670 */
[-C--:B------:R-:W-:Y:S01]  /*7290*/  @!P5 IMAD R113, R113, R137.reuse, RZ ;  /* 0x000000897171d224 */ /* 0x080fe200078e02ff */
[----:B------:R-:W-:Y:S01]  /*72a0*/  ISETP.GE.AND P3, PT, R19, 0x39, PT ;  /* 0x000000391300780c */ /* 0x000fe20003f66270 */
[----:B------:R-:W-:Y:S01]  /*72b0*/  @!P4 STG.E.U8 desc[UR36][R4.64+0x30], R9 ;  /* 0x000030090400c986 */ /* 0x000fe2000c101124 */
[----:B------:R-:W-:-:S02]  /*72c0*/  @!P1 IMAD R115, R115, R137, RZ ;  /* 0x0000008973739224 */ /* 0x000fc400078e02ff */
[C---:B------:R-:W-:Y:S01]  /*72d0*/  ISETP.LT.OR P4, PT, R0.reuse, 0x1, !P3 ;  /* 0x000000010000780c */ /* 0x040fe20005f81670 */
[----:B------:R-:W-:Y:S01]  /*72e0*/  @!P5 STG.E.U8 desc[UR36][R4.64+0x31], R113 ;  /* 0x000031710400d986 */ /* 0x000fe2000c101124 */
[C---:B------:R-:W-:Y:S02]  /*72f0*/  ISETP.LT.OR P5, PT, R0.reuse, 0x1, !P2 ;  /* 0x000000010000780c */ /* 0x040fe400057a1670 */
[----:B------:R-:W-:Y:S01]  /*7300*/  ISETP.LT.OR P2, PT, R0, 0x9, !P2 ;  /* 0x000000090000780c */ /* 0x000fe20005741670 */
[----:B------:R-:W-:Y:S01]  /*7310*/  @!P1 STG.E.U8 desc[UR36][R6.64+0x31], R115 ;  /* 0x0000317306009986 */ /* 0x000fe2000c101124 */
[----:B0-----:R-:W-:Y:S01]  /*7320*/  @!P0 IMAD R3, R114, R137, RZ ;  /* 0x0000008972038224 */ /* 0x001fe200078e02ff */
[----:B------:R-:W-:-:S04]  /*7330*/  ISETP.GE.AND P1, PT, R19, 0x42, PT ;  /* 0x000000421300780c */ /* 0x000fc80003f26270 */
[----:B------:R0:W-:Y:S01]  /*7340*/  @!P0 STG.E.U8 desc[UR36][R6.64+0x30], R3 ;  /* 0x0000300306008986 */ /* 0x0001e2000c101124 */
[----:B------:R-:W-:Y:S01]  /*7350*/  ISETP.LT.OR P0, PT, R0, 0x9, !P3 ;  /* 0x000000090000780c */ /* 0x000fe20005f01670 */
[-C--:B------:R-:W-:Y:S01]  /*7360*/  @!P4 IMAD R11, R116, R137.reuse, RZ ;  /* 0x00000089740bc224 */ /* 0x080fe200078e02ff */
[----:B------:R-:W-:Y:S01]  /*7370*/  ISETP.GE.AND P3, PT, R19, 0x41, PT ;  /* 0x000000411300780c */ /* 0x000fe20003f66270 */
[-C--:B------:R-:W-:Y:S02]  /*7380*/  @!P5 IMAD R117, R117, R137.reuse, RZ ;  /* 0x000000897575d224 */ /* 0x080fe400078e02ff */
[----:B------:R-:W-:Y:S01]  /*7390*/  @!P2 IMAD R119, R119, R137, RZ ;  /* 0x000000897777a224 */ /* 0x000fe200078e02ff */
[----:B------:R-:W-:Y:S01]  /*73a0*/  @!P4 STG.E.U8 desc[UR36][R4.64+0x38], R11 ;  /* 0x0000380b0400c986 */ /* 0x000fe2000c101124 */
[----:B------:R-:W-:-:S03]  /*73b0*/  ISETP.LT.OR P4, PT, R0, 0x1, !P3 ;  /* 0x000000010000780c */ /* 0x000fc60005f81670 */
[----:B------:R-:W-:Y:S01]  /*73c0*/  @!P5 STG.E.U8 desc[UR36][R4.64+0x39], R117 ;  /* 0x000039750400d986 */ /* 0x000fe2000c101124 */
[----:B------:R-:W-:Y:S02]  /*73d0*/  ISETP.LT.OR P5, PT, R0, 0x1, !P1 ;  /* 0x000000010000780c */ /* 0x000fe40004fa1670 */
[-C--:B0-----:R-:W-:Y:S01]  /*73e0*/  @!P0 IMAD R3, R118, R137.reuse, RZ ;  /* 0x0000008976038224 */ /* 0x081fe200078e02ff */
[----:B------:R-:W-:Y:S01]  /*73f0*/  @!P2 STG.E.U8 desc[UR36][R6.64+0x39], R119 ;  /* 0x000039770600a986 */ /* 0x000fe2000c101124 */
[C---:B------:R-:W-:Y:S02]  /*7400*/  ISETP.LT.OR P1, PT, R0.reuse, 0x9, !P1 ;  /* 0x000000090000780c */ /* 0x040fe40004f21670 */
        /* <DEDUP_REMOVED lines=75> */
[-C--:B------:R-:W-:Y:S01]  /*78c0*/  @!P5 IMAD R77, R77, R137.reuse, RZ ;  /* 0x000000894d4dd224 */ /* 0x080fe200078e02ff */
[----:B------:R-:W-:Y:S01]  /*78d0*/  @!P4 STG.E.U8 desc[UR36][R4.64+0x68], R11 ;  /* 0x0000680b0400c986 */ /* 0x000fe2000c101124 */
[C---:B------:R-:W-:Y:S02]  /*78e0*/  ISETP.LT.OR P4, PT, R0.reuse, 0x1, !P1 ;  /* 0x000000010000780c */ /* 0x040fe40004f81670 */
[C---:B------:R-:W-:Y:S01]  /*78f0*/  ISETP.LT.OR P1, PT, R0.reuse, 0x9, !P1 ;  /* 0x000000090000780c */ /* 0x040fe20004f21670 */
[----:B------:R-:W-:Y:S01]  /*7900*/  @!P5 STG.E.U8 desc[UR36][R4.64+0x69], R77 ;  /* 0x0000694d0400d986 */ /* 0x000fe2000c101124 */
[C---:B------:R-:W-:Y:S01]  /*7910*/  ISETP.LT.OR P5, PT, R0.reuse, 0x1, !P2 ;  /* 0x000000010000780c */ /* 0x040fe200057a1670 */
[-C--:B------:R-:W-:Y:S01]  /*7920*/  @!P3 IMAD R79, R79, R137.reuse, RZ ;  /* 0x000000894f4fb224 */ /* 0x080fe200078e02ff */
[----:B------:R-:W-:Y:S01]  /*7930*/  ISETP.LT.OR P2, PT, R0, 0x9, !P2 ;  /* 0x000000090000780c */ /* 0x000fe20005741670 */
[----:B0-----:R-:W-:-:S03]  /*7940*/  @!P0 IMAD R3, R78, R137, RZ ;  /* 0x000000894e038224 */ /* 0x001fc600078e02ff */
[----:B------:R-:W-:Y:S01]  /*7950*/  @!P3 STG.E.U8 desc[UR36][R6.64+0x69], R79 ;  /* 0x0000694f0600b986 */ /* 0x000fe2000c101124 */
[C---:B------:R-:W-:Y:S02]  /*7960*/  ISETP.GE.AND P3, PT, R19.reuse, 0x79, PT ;  /* 0x000000791300780c */ /* 0x040fe40003f66270 */
[-C--:B------:R-:W-:Y:S01]  /*7970*/  @!P4 IMAD R9, R80, R137.reuse, RZ ;  /* 0x000000895009c224 */ /* 0x080fe200078e02ff */
[----:B------:R0:W-:Y:S01]  /*7980*/  @!P0 STG.E.U8 desc[UR36][R6.64+0x68], R3 ;  /* 0x0000680306008986 */ /* 0x0001e2000c101124 */
[----:B------:R-:W-:Y:S02]  /*7990*/  ISETP.GE.AND P0, PT, R19, 0x7a, PT ;  /* 0x0000007a1300780c */ /* 0x000fe40003f06270 */
[-C--:B------:R-:W-:Y:S01]  /*79a0*/  @!P5 IMAD R81, R81, R137.reuse, RZ ;  /* 0x000000895151d224 */ /* 0x080fe200078e02ff */
[----:B------:R-:W-:Y:S01]  /*79b0*/  @!P4 STG.E.U8 desc[UR36][R4.64+0x70], R9 ;  /* 0x000070090400c986 */ /* 0x000fe2000c101124 */
[C---:B------:R-:W-:Y:S01]  /*79c0*/  ISETP.LT.OR P4, PT, R0.reuse, 0x1, !P3 ;  /* 0x000000010000780c */ /* 0x040fe20005f81670 */
[-C--:B------:R-:W-:Y:S01]  /*79d0*/  @!P2 IMAD R83, R83, R137.reuse, RZ ;  /* 0x000000895353a224 */ /* 0x080fe200078e02ff */
[C---:B------:R-:W-:Y:S01]  /*79e0*/  ISETP.LT.OR P3, PT, R0.reuse, 0x9, !P3 ;  /* 0x000000090000780c */ /* 0x040fe20005f61670 */
[----:B------:R-:W-:Y:S01]  /*79f0*/  @!P5 STG.E.U8 desc[UR36][R4.64+0x71], R81 ;  /* 0x000071510400d986 */ /* 0x000fe2000c101124 */
[----:B------:R-:W-:Y:S01]  /*7a00*/  ISETP.LT.OR P5, PT, R0, 0x1, !P0 ;  /* 0x000000010000780c */ /* 0x000fe200047a1670 */
[----:B0-----:R-:W-:-:S02]  /*7a10*/  @!P1 IMAD R3, R82, R137, RZ ;  /* 0x0000008952039224 */ /* 0x001fc400078e02ff */
[----:B------:R-:W-:Y:S01]  /*7a20*/  @!P2 STG.E.U8 desc[UR36][R6.64+0x71], R83 ;  /* 0x000071530600a986 */ /* 0x000fe2000c101124 */
[----:B------:R-:W-:Y:S02]  /*7a30*/  ISETP.LT.OR P2, PT, R0, 0x9, !P0 ;  /* 0x000000090000780c */ /* 0x000fe40004741670 */
[C---:B------:R-:W-:Y:S01]  /*7a40*/  ISETP.GE.AND P0, PT, R19.reuse, 0x82, PT ;  /* 0x000000821300780c */ /* 0x040fe20003f06270 */
[----:B------:R0:W-:Y:S02]  /*7a50*/  @!P1 STG.E.U8 desc[UR36][R6.64+0x70], R3 ;  /* 0x0000700306009986 */ /* 0x0001e4000c101124 */
[----:B------:R-:W-:Y:S01]  /*7a60*/  @!P4 IMAD R11, R84, R137, RZ ;  /* 0x00000089540bc224 */ /* 0x000fe200078e02ff */
[----:B------:R-:W-:-:S03]  /*7a70*/  ISETP.GE.AND P1, PT, R19, 0x81, PT ;  /* 0x000000811300780c */ /* 0x000fc60003f26270 */
[-C--:B------:R-:W-:Y:S01]  /*7a80*/  @!P5 IMAD R85, R85, R137.reuse, RZ ;  /* 0x000000895555d224 */ /* 0x080fe200078e02ff */
[----:B------:R-:W-:Y:S01]  /*7a90*/  @!P4 STG.E.U8 desc[UR36][R4.64+0x78], R11 ;  /* 0x0000780b0400c986 */ /* 0x000fe2000c101124 */
[C---:B------:R-:W-:Y:S02]  /*7aa0*/  ISETP.LT.OR P4, PT, R0.reuse, 0x1, !P0 ;  /* 0x000000010000780c */ /* 0x040fe40004781670 */
[C---:B------:R-:W-:Y:S01]  /*7ab0*/  ISETP.LT.OR P0, PT, R0.reuse, 0x9, !P0 ;  /* 0x000000090000780c */ /* 0x040fe20004701670 */
[----:B------:R-:W-:Y:S01]  /*7ac0*/  @!P5 STG.E.U8 desc[UR36][R4.64+0x79], R85 ;  /* 0x000079550400d986 */ /* 0x000fe2000c101124 */
[----:B------:R-:W-:Y:S01]  /*7ad0*/  ISETP.LT.OR P5, PT, R0, 0x1, !P1 ;  /* 0x000000010000780c */ /* 0x000fe20004fa1670 */
[-C--:B0-----:R-:W-:Y:S01]  /*7ae0*/  @!P3 IMAD R3, R86, R137.reuse, RZ ;  /* 0x000000895603b224 */ /* 0x081fe200078e02ff */
[----:B------:R-:W-:Y:S01]  /*7af0*/  ISETP.LT.OR P1, PT, R0, 0x9, !P1 ;  /* 0x000000090000780c */ /* 0x000fe20004f21670 */
[----:B------:R-:W-:-:S03]  /*7b00*/  @!P2 IMAD R87, R87, R137, RZ ;  /* 0x000000895757a224 */ /* 0x000fc600078e02ff */
[----:B------:R0:W-:Y:S01]  /*7b10*/  @!P3 STG.E.U8 desc[UR36][R6.64+0x78], R3 ;  /* 0x000078030600b986 */ /* 0x0001e2000c101124 */
[----:B------:R-:W-:Y:S02]  /*7b20*/  ISETP.GE.AND P3, PT, R19, 0x89, PT ;  /* 0x000000891300780c */ /* 0x000fe40003f66270 */
[-C--:B------:R-:W-:Y:S01]  /*7b30*/  @!P4 IMAD R57, R57, R137.reuse, RZ ;  /* 0x000000893939c224 */ /* 0x080fe200078e02ff */
[----:B------:R-:W-:Y:S01]  /*7b40*/  @!P2 STG.E.U8 desc[UR36][R6.64+0x79], R87 ;  /* 0x000079570600a986 */ /* 0x000fe2000c101124 */
[----:B------:R-:W-:Y:S01]  /*7b50*/  ISETP.GE.AND P2, PT, R19, 0x8a, PT ;  /* 0x0000008a1300780c */ /* 0x000fe20003f46270 */
[-C--:B------:R-:W-:Y:S02]  /*7b60*/  @!P0 IMAD R59, R59, R137.reuse, RZ ;  /* 0x000000893b3b8224 */ /* 0x080fe400078e02ff */
[-C--:B------:R-:W-:Y:S01]  /*7b70*/  @!P5 IMAD R9, R56, R137.reuse, RZ ;  /* 0x000000893809d224 */ /* 0x080fe200078e02ff */
[----:B------:R-:W-:Y:S01]  /*7b80*/  @!P4 STG.E.U8 desc[UR36][R4.64+0x81], R57 ;  /* 0x000081390400c986 */ /* 0x000fe2000c101124 */
[----:B------:R-:W-:Y:S01]  /*7b90*/  ISETP.LT.OR P4, PT, R0, 0x1, !P3 ;  /* 0x000000010000780c */ /* 0x000fe20005f81670 */
[----:B0-----:R-:W-:-:S02]  /*7ba0*/  @!P1 IMAD R3, R58, R137, RZ ;  /* 0x000000893a039224 */ /* 0x001fc400078e02ff */
[----:B------:R-:W-:Y:S01]  /*7bb0*/  @!P5 STG.E.U8 desc[UR36][R4.64+0x80], R9 ;  /* 0x000080090400d986 */ /* 0x000fe2000c101124 */
[C---:B------:R-:W-:Y:S02]  /*7bc0*/  ISETP.LT.OR P5, PT, R0.reuse, 0x1, !P2 ;  /* 0x000000010000780c */ /* 0x040fe400057a1670 */
[C---:B------:R-:W-:Y:S01]  /*7bd0*/  ISETP.LT.OR P3, PT, R0.reuse, 0x9, !P3 ;  /* 0x000000090000780c */ /* 0x040fe20005f61670 */
[----:B------:R0:W-:Y:S01]  /*7be0*/  @!P1 STG.E.U8 desc[UR36][R6.64+0x80], R3 ;  /* 0x0000800306009986 */ /* 0x0001e2000c101124 */
[C---:B------:R-:W-:Y:S02]  /*7bf0*/  ISETP.GE.AND P1, PT, R19.reuse, 0x91, PT ;  /* 0x000000911300780c */ /* 0x040fe40003f26270 */
[----:B------:R-:W-:Y:S01]  /*7c00*/  ISETP.LT.OR P2, PT, R0, 0x9, !P2 ;  /* 0x000000090000780c */ /* 0x000fe20005741670 */
[----:B------:R-:W-:Y:S01]  /*7c10*/  @!P0 STG.E.U8 desc[UR36][R6.64+0x81], R59 ;  /* 0x0000813b06008986 */ /* 0x000fe2000c101124 */
[----:B------:R-:W-:Y:S01]  /*7c20*/  ISETP.GE.AND P0, PT, R19, 0x92, PT ;  /* 0x000000921300780c */ /* 0x000fe20003f06270 */
[----:B------:R-:W-:-:S04]  /*7c30*/  @!P4 IMAD R11, R60, R137, RZ ;  /* 0x000000893c0bc224 */ /* 0x000fc800078e02ff */
[-C--:B------:R-:W-:Y:S01]  /*7c40*/  @!P5 IMAD R61, R61, R137.reuse, RZ ;  /* 0x000000893d3dd224 */ /* 0x080fe200078e02ff */
[----:B------:R-:W-:Y:S01]  /*7c50*/  @!P4 STG.E.U8 desc[UR36][R4.64+0x88], R11 ;  /* 0x0000880b0400c986 */ /* 0x000fe2000c101124 */
[----:B------:R-:W-:Y:S01]  /*7c60*/  ISETP.LT.OR P4, PT, R0, 0x1, !P1 ;  /* 0x000000010000780c */ /* 0x000fe20004f81670 */
[-C--:B0-----:R-:W-:Y:S01]  /*7c70*/  @!P3 IMAD R3, R62, R137.reuse, RZ ;  /* 0x000000893e03b224 */ /* 0x081fe200078e02ff */
[C---:B------:R-:W-:Y:S01]  /*7c80*/  ISETP.LT.OR P1, PT, R0.reuse, 0x9, !P1 ;  /* 0x000000090000780c */ /* 0x040fe20004f21670 */
[----:B------:R-:W-:Y:S01]  /*7c90*/  @!P5 STG.E.U8 desc[UR36][R4.64+0x89], R61 ;  /* 0x0000893d0400d986 */ /* 0x000fe2000c101124 */
[C---:B------:R-:W-:Y:S01]  /*7ca0*/  ISETP.LT.OR P5, PT, R0.reuse, 0x1, !P0 ;  /* 0x000000010000780c */ /* 0x040fe200047a1670 */
[----:B------:R-:W-:Y:S01]  /*7cb0*/  @!P2 IMAD R63, R63, R137, RZ ;  /* 0x000000893f3fa224 */ /* 0x000fe200078e02ff */
[----:B------:R-:W-:Y:S01]  /*7cc0*/  ISETP.LT.OR P0, PT, R0, 0x9, !P0 ;  /* 0x000000090000780c */ /* 0x000fe20004701670 */
[----:B------:R0:W-:Y:S01]  /*7cd0*/  @!P3 STG.E.U8 desc[UR36][R6.64+0x88], R3 ;  /* 0x000088030600b986 */ /* 0x0001e2000c101124 */
[----:B------:R-:W-:-:S03]  /*7ce0*/  ISETP.GE.AND P3, PT, R19, 0x99, PT ;  /* 0x000000991300780c */ /* 0x000fc60003f66270 */
        /* <DEDUP_REMOVED lines=30> */
[-C--:B------:R-:W-:Y:S02]  /*7ed0*/  @!P4 IMAD R41, R41, R137.reuse, RZ ;  /* 0x000000892929c224 */ /* 0x080fe400078e02ff */
[-C--:B------:R-:W-:Y:S02]  /*7ee0*/  @!P1 IMAD R43, R43, R137.reuse, RZ ;  /* 0x000000892b2b9224 */ /* 0x080fe400078e02ff */
[-C--:B------:R-:W-:Y:S01]  /*7ef0*/  @!P5 IMAD R9, R40, R137.reuse, RZ ;  /* 0x000000892809d224 */ /* 0x080fe200078e02ff */
[----:B------:R-:W-:Y:S01]  /*7f00*/  @!P4 STG.E.U8 desc[UR36][R4.64+0xa1], R41 ;  /* 0x0000a1290400c986 */ /* 0x000fe2000c101124 */
[----:B------:R-:W-:Y:S01]  /*7f10*/  ISETP.LT.OR P4, PT, R0, 0x1, !P2 ;  /* 0x000000010000780c */ /* 0x000fe20005781670 */
[----:B0-----:R-:W-:Y:S01]  /*7f20*/  @!P0 IMAD R3, R42, R137, RZ ;  /* 0x000000892a038224 */ /* 0x001fe200078e02ff */
[C---:B------:R-:W-:Y:S01]  /*7f30*/  ISETP.LT.OR P2, PT, R0.reuse, 0x9, !P2 ;  /* 0x000000090000780c */ /* 0x040fe20005741670 */
[----:B------:R-:W-:Y:S01]  /*7f40*/  @!P5 STG.E.U8 desc[UR36][R4.64+0xa0], R9 ;  /* 0x0000a0090400d986 */ /* 0x000fe2000c101124 */
[----:B------:R-:W-:-:S02]  /*7f50*/  ISETP.LT.OR P5, PT, R0, 0x1, !P3 ;  /* 0x000000010000780c */ /* 0x000fc40005fa1670 */
        /* <DEDUP_REMOVED lines=77> */
[----:B------:R1:W-:Y:S01]  /*8430*/  @!P4 STG.E.U8 desc[UR36][R4.64+0xd0], R9 ;  /* 0x0000d0090400c986 */ /* 0x0003e2000c101124 */
[----:B------:R-:W-:Y:S01]  /*8440*/  ISETP.LT.OR P4, PT, R0, 0x1, !P3 ;  /* 0x000000010000780c */ /* 0x000fe20005f81670 */
[-C--:B0-----:R-:W-:Y:S01]  /*8450*/  @!P1 IMAD R3, R34, R137.reuse, RZ ;  /* 0x0000008922039224 */ /* 0x081fe200078e02ff */
[C---:B------:R-:W-:Y:S01]  /*8460*/  ISETP.LT.OR P3, PT, R0.reuse, 0x9, !P3 ;  /* 0x000000090000780c */ /* 0x040fe20005f61670 */
[----:B------:R0:W-:Y:S01]  /*8470*/  @!P5 STG.E.U8 desc[UR36][R4.64+0xd1], R33 ;  /* 0x0000d1210400d986 */ /* 0x0001e2000c101124 */
[C---:B------:R-:W-:Y:S01]  /*8480*/  ISETP.LT.OR P5, PT, R0.reuse, 0x1, !P2 ;  /* 0x000000010000780c */ /* 0x040fe200057a1670 */
[-C--:B------:R-:W-:Y:S01]  /*8490*/  @!P0 IMAD R35, R35, R137.reuse, RZ ;  /* 0x0000008923238224 */ /* 0x080fe200078e02ff */
[----:B------:R-:W-:Y:S01]  /*84a0*/  ISETP.LT.OR P2, PT, R0, 0x9, !P2 ;  /* 0x000000090000780c */ /* 0x000fe20005741670 */
[----:B------:R0:W-:Y:S04]  /*84b0*/  @!P1 STG.E.U8 desc[UR36][R6.64+0xd0], R3 ;  /* 0x0000d00306009986 */ /* 0x0001e8000c101124 */
[----:B------:R0:W-:Y:S02]  /*84c0*/  @!P0 STG.E.U8 desc[UR36][R6.64+0xd1], R35 ;  /* 0x0000d12306008986 */ /* 0x0001e4000c101124 */
[----:B-1----:R-:W-:-:S02]  /*84d0*/  @!P4 IMAD R9, R36, R137, RZ ;  /* 0x000000892409c224 */ /* 0x002fc400078e02ff */
[-C--:B------:R-:W-:Y:S02]  /*84e0*/  @!P3 IMAD R11, R38, R137.reuse, RZ ;  /* 0x00000089260bb224 */ /* 0x080fe400078e02ff */
[-C--:B------:R-:W-:Y:S01]  /*84f0*/  @!P5 IMAD R37, R37, R137.reuse, RZ ;  /* 0x000000892525d224 */ /* 0x080fe200078e02ff */
[----:B------:R0:W-:Y:S01]  /*8500*/  @!P4 STG.E.U8 desc[UR36][R4.64+0xd8], R9 ;  /* 0x0000d8090400c986 */ /* 0x0001e2000c101124 */
[----:B------:R-:W-:-:S03]  /*8510*/  @!P2 IMAD R39, R39, R137, RZ ;  /* 0x000000892727a224 */ /* 0x000fc600078e02ff */
[----:B------:R0:W-:Y:S04]  /*8520*/  @!P5 STG.E.U8 desc[UR36][R4.64+0xd9], R37 ;  /* 0x0000d9250400d986 */ /* 0x0001e8000c101124 */
[----:B------:R0:W-:Y:S04]  /*8530*/  @!P3 STG.E.U8 desc[UR36][R6.64+0xd8], R11 ;  /* 0x0000d80b0600b986 */ /* 0x0001e8000c101124 */
[----:B------:R0:W-:Y:S02]  /*8540*/  @!P2 STG.E.U8 desc[UR36][R6.64+0xd9], R39 ;  /* 0x0000d9270600a986 */ /* 0x0001e4000c101124 */
.L_x_263:
[----:B------:R-:W-:Y:S05]  /*8550*/  BSYNC B0 ;  /* 0x0000000000007941 */ /* 0x000fea0003800000 */
.L_x_37:
[----:B0--3--:R-:W3:Y:S01]  /*8560*/  LDL.64 R4, [R1] ;  /* 0x0000000001047983 */ /* 0x009ee20000100a00 */
[----:B------:R-:W-:Y:S01]  /*8570*/  ULDC.64 UR4, c[0x0][0x650] ;  /* 0x0001940000047ab9 */ /* 0x000fe20000000a00 */
[----:B------:R-:W-:Y:S02]  /*8580*/  IMAD.U32 R0, RZ, RZ, UR44 ;  /* 0x0000002cff007e24 */ /* 0x000fe4000f8e00ff */
[----:B------:R-:W-:Y:S02]  /*8590*/  IMAD.MOV.U32 R22, RZ, RZ, -0x1 ;  /* 0xffffffffff167424 */ /* 0x000fe400078e00ff */
[----:B------:R0:W-:Y:S01]  /*85a0*/  SYNCS.ARRIVE.TRANS64.A1T0 RZ, [R0+UR46], RZ ;  /* 0x000000ff00ff79a7 */ /* 0x0001e2000810002e */
[----:B------:R-:W-:Y:S02]  /*85b0*/  IMAD.MOV.U32 R19, RZ, RZ, -0x1 ;  /* 0xffffffffff137424 */ /* 0x000fe400078e00ff */
[----:B------:R-:W-:Y:S01]  /*85c0*/  IMAD.MOV.U32 R18, RZ, RZ, -0x1 ;  /* 0xffffffffff127424 */ /* 0x000fe200078e00ff */
[----:B0-----:R-:W-:-:S02]  /*85d0*/  PRMT R0, RZ, 0x7610, R0 ;  /* 0x00007610ff007816 */ /* 0x001fc40000000000 */
[----:B---3--:R-:W-:-:S05]  /*85e0*/  LEA R16, P0, R4, R16, 0x1 ;  /* 0x0000001004107211 */ /* 0x008fca00078008ff */
[----:B------:R-:W-:Y:S01]  /*85f0*/  IMAD.X R17, R146, 0x1, R17, P0 ;  /* 0x0000000192117824 */ /* 0x000fe200000e0611 */
[----:B------:R-:W-:-:S04]  /*8600*/  ISETP.GE.U32.AND P0, PT, R16, UR4, PT ;  /* 0x0000000410007c0c */ /* 0x000fc8000bf06070 */
[----:B------:R-:W-:-:S13]  /*8610*/  ISETP.GE.U32.AND.EX P0, PT, R17, UR5, PT, P0 ;  /* 0x0000000511007c0c */ /* 0x000fda000bf06100 */
[----:B------:R-:W-:Y:S05]  /*8620*/  @P0 BRA `(.L_x_264) ;  /* 0x0000000400500947 */ /* 0x000fea0003800000 */
[----:B------:R-:W0:Y:S01]  /*8630*/  LDC.64 R10, c[0x0][0x628] ;  /* 0x00018a00ff0a7b82 */ /* 0x000e220000000a00 */
[----:B------:R-:W3:Y:S01]  /*8640*/  S2R R19, SR_CTAID.X ;  /* 0x0000000000137919 */ /* 0x000ee20000002500 */
[----:B------:R-:W-:Y:S02]  /*8650*/  IMAD.MOV.U32 R8, RZ, RZ, R16 ;  /* 0x000000ffff087224 */ /* 0x000fe400078e0010 */
[----:B------:R-:W-:Y:S01]  /*8660*/  IMAD.MOV.U32 R9, RZ, RZ, R17 ;  /* 0x000000ffff097224 */ /* 0x000fe200078e0011 */
[----:B------:R-:W0:Y:S03]  /*8670*/  S2R R20, SR_CTAID.Y ;  /* 0x0000000000147919 */ /* 0x000e260000002600 */
[----:B------:R-:W1:Y:S08]  /*8680*/  LDC R0, c[0x0][0x630] ;  /* 0x00018c00ff007b82 */ /* 0x000e700000000800 */
[----:B------:R-:W1:Y:S01]  /*8690*/  LDC.64 R14, c[0x0][0x620] ;  /* 0x00018800ff0e7b82 */ /* 0x000e620000000a00 */
[----:B0-----:R-:W-:-:S04]  /*86a0*/  ISETP.NE.U32.AND P0, PT, R10, RZ, PT ;  /* 0x000000ff0a00720c */ /* 0x001fc80003f05070 */
[----:B------:R-:W-:-:S13]  /*86b0*/  ISETP.NE.AND.EX P0, PT, R11, RZ, PT, P0 ;  /* 0x000000ff0b00720c */ /* 0x000fda0003f05300 */
[----:B-1-3--:R-:W-:Y:S05]  /*86c0*/  @!P0 BRA `(.L_x_265) ;  /* 0x0000000000288947 */ /* 0x00afea0003800000 */
[----:B------:R-:W0:Y:S02]  /*86d0*/  LDC R3, c[0x0][0x634] ;  /* 0x00018d00ff037b82 */ /* 0x000e240000000800 */
[----:B0-----:R-:W-:-:S05]  /*86e0*/  IADD3 R3, P0, R16, R3, RZ ;  /* 0x0000000310037210 */ /* 0x001fca0007f1e0ff */
[----:B------:R-:W-:-:S04]  /*86f0*/  IMAD.X R13, RZ, RZ, R17, P0 ;  /* 0x000000ffff0d7224 */ /* 0x000fc800000e0611 */
[----:B------:R-:W-:-:S04]  /*8700*/  IMAD.WIDE.U32 R4, R13, R10, RZ ;  /* 0x0000000a0d047225 */ /* 0x000fc800078e00ff */
[----:B--2-4-:R-:W-:-:S04]  /*8710*/  IMAD.WIDE.U32 R6, P0, R3, R11, R4 ;  /* 0x0000000b03067225 */ /* 0x014fc80007800004 */
[----:B------:R-:W-:-:S04]  /*8720*/  IMAD.WIDE.U32 R4, R3, R10, RZ ;  /* 0x0000000a03047225 */ /* 0x000fc800078e00ff */
[----:B------:R-:W-:Y:S01]  /*8730*/  IMAD.X R9, RZ, RZ, RZ, P0 ;  /* 0x000000ffff097224 */ /* 0x000fe200000e06ff */
[----:B------:R-:W-:Y:S01]  /*8740*/  IADD3 RZ, P0, R5, R6, RZ ;  /* 0x0000000605ff7210 */ /* 0x000fe20007f1e0ff */
[----:B------:R-:W-:-:S04]  /*8750*/  IMAD.MOV.U32 R8, RZ, RZ, R7 ;  /* 0x000000ffff087224 */ /* 0x000fc800078e0007 */
[----:B------:R-:W-:-:S08]  /*8760*/  IMAD.WIDE.U32.X R8, R13, R11, R8, P0 ;  /* 0x0000000b0d087225 */ /* 0x000fd000000e0408 */
.L_x_265:
[-CC-:B------:R-:W-:Y:S01]  /*8770*/  SHF.R.U64 R18, R8, R0.reuse, R9.reuse ;  /* 0x0000000008127219 */ /* 0x180fe20000001209 */
[----:B------:R-:W0:Y:S01]  /*8780*/  LDC.64 R24, c[0x0][0x640] ;  /* 0x00019000ff187b82 */ /* 0x000e220000000a00 */
[----:B------:R-:W-:Y:S01]  /*8790*/  SHF.R.U32.HI R0, RZ, R0, R9 ;  /* 0x00000000ff007219 */ /* 0x000fe20000011609 */
[----:B------:R-:W-:Y:S01]  /*87a0*/  ULDC UR4, c[0x0][0x150] ;  /* 0x0000540000047ab9 */ /* 0x000fe20000000800 */
[----:B------:R-:W-:Y:S02]  /*87b0*/  IADD3 R3, P0, RZ, -R18, RZ ;  /* 0x80000012ff037210 */ /* 0x000fe40007f1e0ff */
[----:B--2-4-:R-:W-:-:S03]  /*87c0*/  I2FP.F32.U32 R7, R19 ;  /* 0x0000001300077245 */ /* 0x014fc60000201000 */
[----:B------:R-:W1:Y:S01]  /*87d0*/  LDC R6, c[0x0][0x618] ;  /* 0x00018600ff067b82 */ /* 0x000e620000000800 */
[----:B------:R-:W-:Y:S02]  /*87e0*/  IMAD.X R5, RZ, RZ, ~R0, P0 ;  /* 0x000000ffff057224 */ /* 0x000fe400000e0e00 */
[----:B------:R-:W-:Y:S01]  /*87f0*/  FMUL R7, R7, UR4 ;  /* 0x0000000407077c20 */ /* 0x000fe20008400000 */
[----:B------:R-:W-:Y:S01]  /*8800*/  ULDC UR4, c[0x0][0x154] ;  /* 0x0000550000047ab9 */ /* 0x000fe20000000800 */
[-C--:B------:R-:W-:Y:S02]  /*8810*/  IMAD R0, R5, R14.reuse, RZ ;  /* 0x0000000e05007224 */ /* 0x080fe400078e02ff */
[C---:B------:R-:W-:Y:S01]  /*8820*/  IMAD.WIDE.U32 R4, R3.reuse, R14, R16 ;  /* 0x0000000e03047225 */ /* 0x040fe200078e0010 */
[----:B------:R-:W2:Y:S01]  /*8830*/  LDC R8, c[0x0][0x608] ;  /* 0x00018200ff087b82 */ /* 0x000ea20000000800 */
[----:B------:R-:W3:Y:S02]  /*8840*/  F2I.U32.TRUNC.NTZ R7, R7 ;  /* 0x0000000700077305 */ /* 0x000ee4000020f000 */
[----:B------:R-:W-:-:S04]  /*8850*/  IMAD R3, R3, R15, R0 ;  /* 0x0000000f03037224 */ /* 0x000fc800078e0200 */
[----:B------:R-:W-:Y:S01]  /*8860*/  IMAD.IADD R3, R5, 0x1, R3 ;  /* 0x0000000105037824 */ /* 0x000fe200078e0203 */
[----:B------:R-:W4:Y:S01]  /*8870*/  LDC R22, c[0x0][0x658] ;  /* 0x00019600ff167b82 */ /* 0x000f220000000800 */
[----:B------:R-:W-:Y:S02]  /*8880*/  I2FP.F32.U32 R5, R20 ;  /* 0x0000001400057245 */ /* 0x000fe40000201000 */
[----:B0-----:R-:W-:-:S04]  /*8890*/  ISETP.NE.U32.AND P0, PT, R24, RZ, PT ;  /* 0x000000ff1800720c */ /* 0x001fc80003f05070 */
[----:B------:R-:W-:Y:S01]  /*88a0*/  ISETP.NE.AND.EX P0, PT, R25, RZ, PT, P0 ;  /* 0x000000ff1900720c */ /* 0x000fe20003f05300 */
[----:B------:R-:W0:Y:S01]  /*88b0*/  LDC R0, c[0x0][0x144] ;  /* 0x00005100ff007b82 */ /* 0x000e220000000800 */
[-C--:B-1----:R-:W-:Y:S01]  /*88c0*/  SHF.R.U64 R10, R4, R6.reuse, R3 ;  /* 0x00000006040a7219 */ /* 0x082fe20000001203 */
[----:B---3--:R-:W-:Y:S01]  /*88d0*/  IMAD.MOV R7, RZ, RZ, -R7 ;  /* 0x000000ffff077224 */ /* 0x008fe200078e0a07 */
[----:B------:R-:W-:Y:S01]  /*88e0*/  SHF.R.U32.HI R3, RZ, R6, R3 ;  /* 0x00000006ff037219 */ /* 0x000fe20000011603 */
[----:B------:R-:W-:-:S04]  /*88f0*/  FMUL R6, R5, UR4 ;  /* 0x0000000405067c20 */ /* 0x000fc80008400000 */
[----:B------:R-:W1:Y:S01]  /*8900*/  LDC R15, c[0x0][0x148] ;  /* 0x00005200ff0f7b82 */ /* 0x000e620000000800 */
[----:B------:R3:W0:Y:S01]  /*8910*/  F2I.U32.TRUNC.NTZ R14, R6 ;  /* 0x00000006000e7305 */ /* 0x000622000020f000 */
[-CC-:B--2---:R-:W-:Y:S02]  /*8920*/  SHF.R.U64 R12, R10, R8.reuse, R3.reuse ;  /* 0x000000080a0c7219 */ /* 0x184fe40000001203 */
[----:B------:R-:W-:-:S04]  /*8930*/  SHF.R.U32.HI R3, RZ, R8, R3 ;  /* 0x00000008ff037219 */ /* 0x000fc80000011603 */
[----:B------:R-:W2:Y:S01]  /*8940*/  LDC R21, c[0x0][0x600] ;  /* 0x00018000ff157b82 */ /* 0x000ea20000000800 */
[-CC-:B----4-:R-:W-:Y:S02]  /*8950*/  SHF.R.U64 R13, R12, R22.reuse, R3.reuse ;  /* 0x000000160c0d7219 */ /* 0x190fe40000001203 */
[----:B------:R-:W-:-:S03]  /*8960*/  SHF.R.U32.HI R5, RZ, R22, R3 ;  /* 0x00000016ff057219 */ /* 0x000fc60000011603 */
[----:B------:R-:W-:Y:S02]  /*8970*/  IMAD.MOV.U32 R4, RZ, RZ, R13 ;  /* 0x000000ffff047224 */ /* 0x000fe400078e000d */
[----:B------:R-:W4:Y:S01]  /*8980*/  LDC R26, c[0x0][0x648] ;  /* 0x00019200ff1a7b82 */ /* 0x000f220000000800 */
[----:B0-----:R-:W-:-:S07]  /*8990*/  IMAD R22, R0, R7, R19 ;  /* 0x0000000700167224 */ /* 0x001fce00078e0213 */
[----:B------:R-:W0:Y:S08]  /*89a0*/  LDC R27, c[0x0][0x638] ;  /* 0x00018e00ff1b7b82 */ /* 0x000e300000000800 */
[----:B------:R-:W0:Y:S01]  /*89b0*/  LDC R28, c[0x0][0x610] ;  /* 0x00018400ff1c7b82 */ /* 0x000e220000000800 */
[----:B-1-3--:R-:W-:Y:S05]  /*89c0*/  @!P0 BRA `(.L_x_266) ;  /* 0x0000000000288947 */ /* 0x00afea0003800000 */
[----:B------:R-:W1:Y:S02]  /*89d0*/  LDC R0, c[0x0][0x64c] ;  /* 0x00019300ff007b82 */ /* 0x000e640000000800 */
[----:B-1----:R-:W-:-:S05]  /*89e0*/  IADD3 R3, P0, R13, R0, RZ ;  /* 0x000000000d037210 */ /* 0x002fca0007f1e0ff */
        /* <DEDUP_REMOVED lines=8> */
.L_x_266:
[----:B------:R-:W-:Y:S01]  /*8a70*/  ISETP.NE.AND P0, PT, R2, 0x1, PT ;  /* 0x000000010200780c */ /* 0x000fe20003f05270 */
[----:B------:R-:W-:Y:S01]  /*8a80*/  IMAD.MOV R14, RZ, RZ, -R14 ;  /* 0x000000ffff0e7224 */ /* 0x000fe200078e0a0e */
[----:B----4-:R-:W-:Y:S01]  /*8a90*/  SHF.R.U64 R0, R4, R26, R5 ;  /* 0x0000001a04007219 */ /* 0x010fe20000001205 */
[----:B--2---:R-:W-:Y:S01]  /*8aa0*/  VIADD R5, R21, 0xffffffff ;  /* 0xffffffff15057836 */ /* 0x004fe20000000000 */
[----:B------:R-:W-:-:S03]  /*8ab0*/  LOP3.LUT R3, R12, R147, RZ, 0xc0, !PT ;  /* 0x000000930c037212 */ /* 0x000fc600078ec0ff */
[----:B------:R-:W-:Y:S01]  /*8ac0*/  IMAD.MOV R4, RZ, RZ, -R0 ;  /* 0x000000ffff047224 */ /* 0x000fe200078e0a00 */
[----:B------:R-:W-:Y:S01]  /*8ad0*/  LOP3.LUT R5, R10, R5, RZ, 0xc0, !PT ;  /* 0x000000050a057212 */ /* 0x000fe200078ec0ff */
[----:B------:R-:W-:Y:S02]  /*8ae0*/  IMAD R3, R144, R0, R3 ;  /* 0x0000000090037224 */ /* 0x000fe400078e0203 */
[----:B0-----:R-:W-:Y:S02]  /*8af0*/  IMAD R0, R4, R27, R13 ;  /* 0x0000001b04007224 */ /* 0x001fe400078e020d */
[----:B------:R-:W-:Y:S02]  /*8b00*/  @P0 IMAD R22, R15, R14, R20 ;  /* 0x0000000e0f160224 */ /* 0x000fe400078e0214 */
[----:B------:R-:W-:Y:S02]  /*8b10*/  IMAD.MOV.U32 R4, RZ, RZ, 0x1 ;  /* 0x00000001ff047424 */ /* 0x000fe400078e00ff */
[----:B------:R-:W-:-:S02]  /*8b20*/  IMAD R22, R3, R28, R22 ;  /* 0x0000001c03167224 */ /* 0x000fc400078e0216 */
[----:B------:R-:W-:Y:S01]  /*8b30*/  IMAD R3, R0, R21, R5 ;  /* 0x0000001500037224 */ /* 0x000fe200078e0205 */
[----:B------:R-:W-:-:S04]  /*8b40*/  PRMT R0, R4, 0x7610, R0 ;  /* 0x0000761004007816 */ /* 0x000fc80000000000 */
[----:B------:R-:W-:Y:S02]  /*8b50*/  SEL R19, R3, R22, !P0 ;  /* 0x0000001603137207 */ /* 0x000fe40004000000 */
[----:B------:R-:W-:-:S07]  /*8b60*/  SEL R22, R22, R3, !P0 ;  /* 0x0000000316167207 */ /* 0x000fce0004000000 */
.L_x_264:
[----:B------:R-:W-:Y:S02]  /*8b70*/  LOP3.LUT P0, RZ, R0, 0xff, RZ, 0xc0, !PT ;  /* 0x000000ff00ff7812 */ /* 0x000fe4000780c0ff */
[----:B------:R-:W-:-:S11]  /*8b80*/  LOP3.LUT R150, R150, 0x1, RZ, 0x3c, !PT ;  /* 0x0000000196967812 */ /* 0x000fd600078e3cff */
[----:B------:R-:W-:Y:S05]  /*8b90*/  @P0 BRA `(.L_x_267) ;  /* 0xffffff8c00900947 */ /* 0x000fea000383ffff */
[----:B------:R-:W-:Y:S05]  /*8ba0*/  EXIT ;  /* 0x000000000000794d */ /* 0x000fea0003800000 */
.L_x_18:
[----:B------:R-:W-:-:S08]  /*8bb0*/  ISETP.NE.AND P0, PT, R14, RZ, PT ;  /* 0x000000ff0e00720c */ /* 0x000fd00003f05270 */
[----:B0-----:R-:W0:-:S00]  /*8bc0*/  USETMAXREG.DEALLOC.CTAPOOL 0x28 ;  /* 0x00000028000079c8 */ /* 0x001e0000080e0500 */
[----:B------:R-:W-:Y:S05]  /*8bd0*/  @P0 EXIT ;  /* 0x000000000000094d */ /* 0x000fea0003800000 */
[----:B0-----:R-:W-:Y:S01]  /*8be0*/  LOP3.LUT P0, RZ, R8, 0xff, RZ, 0xc0, !PT ;  /* 0x000000ff08ff7812 */ /* 0x001fe2000780c0ff */
[----:B------:R-:W-:Y:S02]  /*8bf0*/  IMAD.MOV.U32 R3, RZ, RZ, 0x1 ;  /* 0x00000001ff037424 */ /* 0x000fe400078e00ff */
[----:B------:R-:W-:-:S10]  /*8c00*/  IMAD.MOV.U32 R8, RZ, RZ, RZ ;  /* 0x000000ffff087224 */ /* 0x000fd400078e00ff */
[----:B------:R-:W-:Y:S05]  /*8c10*/  @!P0 BRA `(.L_x_268) ;  /* 0x0000000c002c8947 */ /* 0x000fea0003800000 */
[----:B------:R-:W0:Y:S01]  /*8c20*/  S2R R10, SR_CgaCtaId ;  /* 0x00000000000a7919 */ /* 0x000e220000008800 */
[----:B------:R-:W-:Y:S01]  /*8c30*/  LOP3.LUT P0, RZ, R5, 0x1f, RZ, 0xc0, !PT ;  /* 0x0000001f05ff7812 */ /* 0x000fe2000780c0ff */
[----:B------:R-:W-:Y:S01]  /*8c40*/  IMAD.MOV.U32 R5, RZ, RZ, 0xe00 ;  /* 0x00000e00ff057424 */ /* 0x000fe200078e00ff */
[----:B------:R-:W-:Y:S01]  /*8c50*/  ULDC UR5, c[0x0][0x658] ;  /* 0x0001960000057ab9 */ /* 0x000fe20000000800 */
[----:B------:R-:W-:Y:S01]  /*8c60*/  UMOV UR6, 0xffffffff ;  /* 0xffffffff00067882 */ /* 0x000fe20000000000 */
[----:B------:R-:W-:Y:S01]  /*8c70*/  BSSY B0, `(.L_x_268) ;  /* 0x00000c5000007945 */ /* 0x000fe20003800000 */
[----:B------:R-:W-:Y:S01]  /*8c80*/  USHF.L.U32 UR6, UR6, UR5, URZ ;  /* 0x0000000506067299 */ /* 0x000fe2000800063f */
[C---:B------:R-:W-:Y:S01]  /*8c90*/  ISETP.NE.AND P2, PT, R4.reuse, RZ, PT ;  /* 0x000000ff0400720c */ /* 0x040fe20003f45270 */
[----:B------:R-:W-:Y:S01]  /*8ca0*/  IMAD.MOV.U32 R11, RZ, RZ, 0x1 ;  /* 0x00000001ff0b7424 */ /* 0x000fe200078e00ff */
[----:B------:R-:W-:Y:S01]  /*8cb0*/  ISETP.NE.OR P0, PT, R4, RZ, !P0 ;  /* 0x000000ff0400720c */ /* 0x000fe20004705670 */
[----:B------:R-:W-:Y:S01]  /*8cc0*/  IMAD.MOV.U32 R3, RZ, RZ, 0x1 ;  /* 0x00000001ff037424 */ /* 0x000fe200078e00ff */
[----:B------:R-:W-:Y:S01]  /*8cd0*/  LOP3.LUT R9, R23, 0x2, RZ, 0xfc, !PT ;  /* 0x0000000217097812 */ /* 0x000fe200078efcff */
[----:B------:R-:W-:Y:S01]  /*8ce0*/  IMAD.MOV.U32 R8, RZ, RZ, RZ ;  /* 0x000000ffff087224 */ /* 0x000fe200078e00ff */
[----:B------:R-:W-:Y:S01]  /*8cf0*/  ULDC UR4, c[0x0][0x600] ;  /* 0x0001800000047ab9 */ /* 0x000fe20000000800 */
[----:B------:R-:W-:Y:S01]  /*8d00*/  UMOV UR7, 0x1 ;  /* 0x0000000100077882 */ /* 0x000fe20000000000 */
[----:B------:R-:W-:-:S02]  /*8d10*/  UIADD3 UR19, UR40, 0x1, URZ ;  /* 0x0000000128137890 */ /* 0x000fc4000fffe03f */
[----:B------:R-:W-:Y:S02]  /*8d20*/  UIADD3 UR15, UR4, -0x1, URZ ;  /* 0xffffffff040f7890 */ /* 0x000fe4000fffe03f */
[----:B------:R-:W-:Y:S02]  /*8d30*/  USHF.L.U32 UR17, UR7, UR5, URZ ;  /* 0x0000000507117299 */ /* 0x000fe4000800063f */
[----:B------:R-:W-:Y:S01]  /*8d40*/  ULOP3.LUT UR16, URZ, UR6, URZ, 0x33, !UPT ;  /* 0x000000063f107292 */ /* 0x000fe2000f8e333f */
[----:B------:R-:W-:Y:S01]  /*8d50*/  ULDC.64 UR20, c[0x0][0x198] ;  /* 0x0000660000147ab9 */ /* 0x000fe20000000a00 */
[----:B0-----:R-:W-:-:S05]  /*8d60*/  LOP3.LUT R10, R10, 0x1, RZ, 0xc0, !PT ;  /* 0x000000010a0a7812 */ /* 0x001fca00078ec0ff */
[----:B------:R-:W-:-:S07]  /*8d70*/  IMAD R12, R10, R5, 0xca80 ;  /* 0x0000ca800a0c7424 */ /* 0x000fce00078e0205 */
.L_x_280:
[----:B------:R-:W-:-:S03]  /*8d80*/  UMOV UR4, 0xffffffff ;  /* 0xffffffff00047882 */ /* 0x000fc60000000000 */
[----:B------:R-:W-:Y:S05]  /*8d90*/  BRA.DIV UR4, `(.L_x_269) ;  /* 0x0000001a04dc7947 */ /* 0x000fea000b800000 */
[----:B------:R-:W-:-:S13]  /*8da0*/  ELECT P6, URZ, PT ;  /* 0x00000000003f782f */ /* 0x000fda00038c0000 */
.L_x_314:
[----:B------:R-:W0:Y:S01]  /*8db0*/  LDC R4, c[0x0][0x28c] ;  /* 0x0000a300ff047b82 */ /* 0x000e220000000800 */
[----:B------:R-:W-:Y:S01]  /*8dc0*/  BSSY B1, `(.L_x_270) ;  /* 0x000003a000017945 */ /* 0x000fe20003800000 */
[----:B0-----:R-:W-:-:S13]  /*8dd0*/  ISETP.LT.OR P6, PT, R4, 0x1, !P6 ;  /* 0x000000010400780c */ /* 0x001fda00077c1670 */
[----:B------:R-:W-:Y:S05]  /*8de0*/  @P6 BRA `(.L_x_271) ;  /* 0x0000000000dc6947 */ /* 0x000fea0003800000 */
[----:B------:R-:W-:Y:S02]  /*8df0*/  IMAD R19, R19, 0x2, R10 ;  /* 0x0000000213137824 */ /* 0x000fe400078e020a */
[----:B------:R-:W-:Y:S02]  /*8e00*/  IMAD.SHL.U32 R22, R22, 0x40, RZ ;  /* 0x0000004016167824 */ /* 0x000fe400078e00ff */
[----:B------:R-:W-:Y:S02]  /*8e10*/  IMAD.MOV.U32 R15, RZ, RZ, RZ ;  /* 0x000000ffff0f7224 */ /* 0x000fe400078e00ff */
[----:B------:R-:W-:Y:S02]  /*8e20*/  IMAD.U32 R20, RZ, RZ, UR19 ;  /* 0x00000013ff147e24 */ /* 0x000fe4000f8e00ff */
[----:B------:R-:W-:Y:S02]  /*8e30*/  IMAD.MOV.U32 R4, RZ, RZ, R3 ;  /* 0x000000ffff047224 */ /* 0x000fe400078e0003 */
[----:B------:R-:W-:-:S02]  /*8e40*/  IMAD.MOV.U32 R5, RZ, RZ, R8 ;  /* 0x000000ffff057224 */ /* 0x000fc400078e0008 */
[----:B------:R-:W-:-:S07]  /*8e50*/  IMAD R19, R19, 0x70, RZ ;  /* 0x0000007013137824 */ /* 0x000fce00078e02ff */
.L_x_275:
[----:B------:R-:W0:Y:S01]  /*8e60*/  S2R R7, SR_CgaCtaId ;  /* 0x0000000000077919 */ /* 0x000e220000008800 */
[----:B------:R-:W-:-:S04]  /*8e70*/  MOV R6, 0x400 ;  /* 0x0000040000067802 */ /* 0x000fc80000000f00 */
[----:B0-----:R-:W-:Y:S02]  /*8e80*/  LEA R14, R7, R6, 0x18 ;  /* 0x00000006070e7211 */ /* 0x001fe400078ec0ff */
[----:B------:R-:W-:Y:S01]  /*8e90*/  SHF.L.U32 R6, R4, 0x1f, RZ ;  /* 0x0000001f04067819 */ /* 0x000fe200000006ff */
[----:B------:R-:W0:Y:S02]  /*8ea0*/  @!P2 LDC R7, c[0x0][0x500] ;  /* 0x00014000ff07ab82 */ /* 0x000e240000000800 */
[----:B------:R-:W-:-:S04]  /*8eb0*/  IMAD R13, R5, 0x8, R14 ;  /* 0x00000008050d7824 */ /* 0x000fc800078e020e */
[----:B------:R-:W1:Y:S02]  /*8ec0*/  SYNCS.PHASECHK.TRANS64.TRYWAIT P1, [R13+URZ+0xc8], R6 ;  /* 0x0000c8060d0075a7 */ /* 0x000e64000802017f */
[----:B-1----:R-:W-:Y:S05]  /*8ed0*/  @!P1 BRA `(.L_x_272) ;  /* 0x0000001800ac9947 */ /* 0x002fea0003800000 */
.L_x_315:
[----:B-1----:R-:W-:Y:S01]  /*8ee0*/  PRMT R6, R9, 0x9910, RZ ;  /* 0x0000991009067816 */ /* 0x002fe200000000ff */
[----:B0-----:R0:W-:Y:S03]  /*8ef0*/  @!P2 SYNCS.ARRIVE.TRANS64 RZ, [R13+URZ], R7 ;  /* 0x000000070dffa9a7 */ /* 0x0011e6000800003f */
[----:B------:R-:W-:-:S13]  /*8f00*/  ISETP.NE.AND P1, PT, R6, 0x2, PT ;  /* 0x000000020600780c */ /* 0x000fda0003f25270 */
[----:B0-----:R-:W-:Y:S05]  /*8f10*/  @P1 BRA `(.L_x_273) ;  /* 0x0000000000041947 */ /* 0x001fea0003800000 */
[----:B------:R-:W-:Y:S01]  /*8f20*/  BPT.TRAP 0x1 ;  /* 0x000000040000795c */ /* 0x000fe20000300000 */
.L_x_273:
[----:B------:R-:W-:Y:S05]  /*8f30*/  @P0 BRA `(.L_x_274) ;  /* 0x0000000000040947 */ /* 0x000fea0003800000 */
[----:B------:R-:W-:Y:S01]  /*8f40*/  BPT.TRAP 0x1 ;  /* 0x000000040000795c */ /* 0x000fe20000300000 */
.L_x_274:
[----:B------:R-:W-:Y:S01]  /*8f50*/  IMAD R6, R5, 0x800, R14 ;  /* 0x0000080005067824 */ /* 0x000fe200078e020e */
[----:B------:R-:W-:Y:S01]  /*8f60*/  R2UR UR13, R14 ;  /* 0x000000000e0d72ca */ /* 0x000fe200000e0000 */
[----:B------:R-:W-:Y:S01]  /*8f70*/  VIADD R20, R20, 0xffffffff ;  /* 0xffffffff14147836 */ /* 0x000fe20000000000 */
[----:B------:R-:W-:Y:S01]  /*8f80*/  R2UR UR9, R13 ;  /* 0x000000000d0972ca */ /* 0x000fe200000e0000 */
[----:B------:R-:W-:Y:S01]  /*8f90*/  UIADD3 UR4, UP0, UR20, 0xf0, URZ ;  /* 0x000000f014047890 */ /* 0x000fe2000ff1e03f */
[----:B------:R-:W-:Y:S01]  /*8fa0*/  R2UR UR5, R6 ;  /* 0x00000000060572ca */ /* 0x000fe200000e0000 */
[----:B------:R-:W-:Y:S01]  /*8fb0*/  IMAD R6, R5, 0x1c00, R12 ;  /* 0x00001c0005067824 */ /* 0x000fe200078e020c */
[----:B------:R-:W-:Y:S01]  /*8fc0*/  R2UR UR11, R22 ;  /* 0x00000000160b72ca */ /* 0x000fe200000e0000 */
[----:B------:R-:W-:Y:S01]  /*8fd0*/  UIADD3 UR22, UP1, UR20, 0x1f0, URZ ;  /* 0x000001f014167890 */ /* 0x000fe2000ff3e03f */
[----:B------:R-:W-:Y:S01]  /*8fe0*/  R2UR UR10, R15 ;  /* 0x000000000f0a72ca */ /* 0x000fe200000e0000 */
[----:B------:R-:W-:Y:S01]  /*8ff0*/  VIADD R5, R5, 0x1 ;  /* 0x0000000105057836 */ /* 0x000fe20000000000 */
[----:B------:R-:W-:Y:S01]  /*9000*/  R2UR UR8, R6 ;  /* 0x00000000060872ca */ /* 0x000fe200000e0000 */
[----:B------:R-:W-:Y:S01]  /*9010*/  UIADD3.X UR23, URZ, UR21, URZ, UP1, !UPT ;  /* 0x000000153f177290 */ /* 0x000fe20008ffe43f */
[----:B------:R-:W-:Y:S01]  /*9020*/  R2UR UR12, R18 ;  /* 0x00000000120c72ca */ /* 0x000fe200000e0000 */
[----:B------:R-:W-:Y:S01]  /*9030*/  UMOV UR6, 0x0 ;  /* 0x0000000000067882 */ /* 0x000fe20000000000 */
[----:B------:R-:W-:Y:S01]  /*9040*/  R2UR UR18, R19 ;  /* 0x00000000131272ca */ /* 0x000fe200000e0000 */
[----:B------:R-:W-:Y:S01]  /*9050*/  UMOV UR7, 0x10000000 ;  /* 0x1000000000077882 */ /* 0x000fe20000000000 */
[----:B------:R-:W-:Y:S01]  /*9060*/  ISETP.GT.AND P3, PT, R20, 0x1, PT ;  /* 0x000000011400780c */ /* 0x000fe20003f64270 */
[----:B------:R-:W-:Y:S01]  /*9070*/  UIADD3 UR14, UR5, 0x280, URZ ;  /* 0x00000280050e7890 */ /* 0x000fe2000fffe03f */
[----:B------:R-:W-:Y:S01]  /*9080*/  ISETP.NE.AND P1, PT, R5, 0x19, PT ;  /* 0x000000190500780c */ /* 0x000fe20003f25270 */
[----:B------:R-:W-:Y:S01]  /*9090*/  UIADD3.X UR5, URZ, UR21, URZ, UP0, !UPT ;  /* 0x000000153f057290 */ /* 0x000fe200087fe43f */
[----:B------:R-:W-:Y:S01]  /*90a0*/  VIADD R15, R15, 0x20 ;  /* 0x000000200f0f7836 */ /* 0x000fe20000000000 */
[----:B------:R-:W-:Y:S01]  /*90b0*/  UMOV UR24, 0x30000 ;  /* 0x0003000000187882 */ /* 0x000fe20000000000 */
[----:B------:R-:W-:Y:S01]  /*90c0*/  SEL R7, RZ, 0x1, P1 ;  /* 0x00000001ff077807 */ /* 0x000fe20000800000 */
[----:B------:R-:W-:Y:S01]  /*90d0*/  UIADD3 UR13, UR13, UR8, URZ ;  /* 0x000000080d0d7290 */ /* 0x000fe2000fffe03f */
[----:B------:R-:W-:-:S02]  /*90e0*/  SEL R5, R5, RZ, P1 ;  /* 0x000000ff05057207 */ /* 0x000fc40000800000 */
[----:B------:R-:W-:Y:S01]  /*90f0*/  UMOV UR8, UR14 ;  /* 0x0000000e00087c82 */ /* 0x000fe20008000000 */
[----:B------:R-:W-:Y:S01]  /*9100*/  LOP3.LUT R4, R4, R7, RZ, 0x3c, !PT ;  /* 0x0000000704047212 */ /* 0x000fe200078e3cff */
[----:B------:R0:W-:Y:S02]  /*9110*/  UTMALDG.3D [UR8], [UR4], desc[UR6] ;  /* 0x00000608040075b4 */ /* 0x0001e40008011000 */
[----:B0-----:R-:W-:Y:S01]  /*9120*/  UMOV UR11, UR18 ;  /* 0x00000012000b7c82 */ /* 0x001fe20008000000 */
[----:B------:R-:W-:Y:S02]  /*9130*/  UMOV UR8, UR13 ;  /* 0x0000000d00087c82 */ /* 0x000fe40008000000 */
[----:B------:R0:W-:Y:S02]  /*9140*/  UTMALDG.3D.MULTICAST [UR8], [UR22], UR24, desc[UR6] ;  /* 0x00000608160073b4 */ /* 0x0001e40008011818 */
[----:B0-----:R-:W-:Y:S05]  /*9150*/  @P3 BRA `(.L_x_275) ;  /* 0xfffffffc00403947 */ /* 0x001fea000383ffff */
.L_x_271:
[----:B------:R-:W-:Y:S05]  /*9160*/  BSYNC B1 ;  /* 0x0000000000017941 */ /* 0x000fea0003800000 */
.L_x_270:
[----:B------:R-:W2:Y:S01]  /*9170*/  LDL.64 R24, [R1] ;  /* 0x0000000001187983 */ /* 0x000ea20000100a00 */
[----:B------:R-:W-:Y:S01]  /*9180*/  LOP3.LUT P4, RZ, R11, 0xff, RZ, 0xc0, !PT ;  /* 0x000000ff0bff7812 */ /* 0x000fe2000788c0ff */
[----:B------:R-:W-:Y:S01]  /*9190*/  VIADD R7, R8, UR40 ;  /* 0x0000002808077c36 */ /* 0x000fe20008000000 */
[----:B------:R-:W-:Y:S01]  /*91a0*/  ULDC.64 UR4, c[0x0][0x650] ;  /* 0x0001940000047ab9 */ /* 0x000fe20000000a00 */
[----:B------:R-:W-:Y:S01]  /*91b0*/  IMAD.U32 R8, RZ, RZ, UR40 ;  /* 0x00000028ff087e24 */ /* 0x000fe2000f8e00ff */
[----:B------:R-:W-:Y:S01]  /*91c0*/  UISETP.GE.U32.AND UP0, UPT, UR40, 0x19, UPT ;  /* 0x000000192800788c */ /* 0x000fe2000bf06070 */
[----:B------:R-:W-:Y:S01]  /*91d0*/  BSSY B1, `(.L_x_276) ;  /* 0x000006c000017945 */ /* 0x000fe20003800000 */
[----:B------:R-:W-:Y:S01]  /*91e0*/  ISETP.GT.U32.AND P1, PT, R7, 0x18, PT ;  /* 0x000000180700780c */ /* 0x000fe20003f24070 */
[----:B------:R-:W-:Y:S01]  /*91f0*/  IMAD.MOV.U32 R22, RZ, RZ, -0x1 ;  /* 0xffffffffff167424 */ /* 0x000fe200078e00ff */
[----:B------:R-:W-:Y:S01]  /*9200*/  PRMT R11, RZ, 0x7610, R11 ;  /* 0x00007610ff0b7816 */ /* 0x000fe2000000000b */
[----:B------:R-:W-:Y:S01]  /*9210*/  IMAD.MOV.U32 R19, RZ, RZ, -0x1 ;  /* 0xffffffffff137424 */ /* 0x000fe200078e00ff */
[----:B------:R-:W-:Y:S01]  /*9220*/  ISETP.LT.U32.AND P1, PT, R8, 0x19, P1 ;  /* 0x000000190800780c */ /* 0x000fe20000f21070 */
[----:B------:R-:W-:Y:S01]  /*9230*/  IMAD.MOV.U32 R18, RZ, RZ, -0x1 ;  /* 0xffffffffff127424 */ /* 0x000fe200078e00ff */
[----:B------:R-:W-:Y:S01]  /*9240*/  PLOP3.LUT P3, PT, PT, PT, UP0, 0x80, 0x0 ;  /* 0x000000000000781c */ /* 0x000fe20003f6f008 */
[----:B------:R-:W0:Y:S01]  /*9250*/  @P4 S2R R5, SR_CgaCtaId ;  /* 0x0000000000054919 */ /* 0x000e220000008800 */
[----:B------:R-:W-:-:S04]  /*9260*/  @P4 MOV R4, 0x400 ;  /* 0x0000040000044802 */ /* 0x000fc80000000f00 */
[----:B0-----:R-:W-:Y:S01]  /*9270*/  @P4 LEA R6, R5, R4, 0x18 ;  /* 0x0000000405064211 */ /* 0x001fe200078ec0ff */
[----:B------:R-:W-:Y:S01]  /*9280*/  IMAD.WIDE.U32 R4, R7, 0x51eb851f, RZ ;  /* 0x51eb851f07047825 */ /* 0x000fe200078e00ff */
[----:B------:R-:W-:Y:S02]  /*9290*/  SEL R4, RZ, 0x1, !P1 ;  /* 0x00000001ff047807 */ /* 0x000fe40004800000 */
[----:B------:R0:W-:Y:S02]  /*92a0*/  @P4 SYNCS.ARRIVE.TRANS64.A1T0 RZ, [R6+URZ+0x1c8], RZ ;  /* 0x0001c8ff06ff49a7 */ /* 0x0001e4000810003f */
[----:B------:R-:W-:Y:S02]  /*92b0*/  LOP3.LUT R3, R3, R4, RZ, 0x3c, !PT ;  /* 0x0000000403037212 */ /* 0x000fe400078e3cff */
[----:B------:R-:W-:Y:S02]  /*92c0*/  PRMT R4, RZ, 0x7610, R4 ;  /* 0x00007610ff047816 */ /* 0x000fe40000000004 */
[----:B0-----:R-:W-:-:S04]  /*92d0*/  SHF.R.U32.HI R6, RZ, 0x3, R5 ;  /* 0x00000003ff067819 */ /* 0x001fc80000011605 */
[----:B------:R-:W-:Y:S01]  /*92e0*/  @P3 LOP3.LUT R3, R3, 0x1, R6, 0x78, !PT ;  /* 0x0000000103033812 */ /* 0x000fe200078e7806 */
[----:B------:R-:W-:Y:S01]  /*92f0*/  IMAD R8, R6, -0x19, R7 ;  /* 0xffffffe706087824 */ /* 0x000fe200078e0207 */
[----:B--2---:R-:W-:-:S04]  /*9300*/  IADD3 R16, P4, R16, R24, RZ ;  /* 0x0000001810107210 */ /* 0x004fc80007f9e0ff */
[----:B------:R-:W-:Y:S01]  /*9310*/  ISETP.GE.U32.AND P1, PT, R16, UR4, PT ;  /* 0x0000000410007c0c */ /* 0x000fe2000bf26070 */
[----:B------:R-:W-:-:S05]  /*9320*/  IMAD.X R17, R17, 0x1, R0, P4 ;  /* 0x0000000111117824 */ /* 0x000fca00020e0600 */
[----:B------:R-:W-:-:S13]  /*9330*/  ISETP.GE.U32.AND.EX P1, PT, R17, UR5, PT, P1 ;  /* 0x0000000511007c0c */ /* 0x000fda000bf26110 */
[----:B------:R-:W-:Y:S05]  /*9340*/  @P1 BRA `(.L_x_277) ;  /* 0x0000000400501947 */ /* 0x000fea0003800000 */
[----:B------:R-:W0:Y:S01]  /*9350*/  S2R R13, SR_CTAID.X ;  /* 0x00000000000d7919 */ /* 0x000e220000002500 */
[----:B------:R-:W-:Y:S01]  /*9360*/  ULDC.64 UR4, c[0x0][0x628] ;  /* 0x00018a0000047ab9 */ /* 0x000fe20000000a00 */
[----:B------:R-:W-:Y:S01]  /*9370*/  ULDC UR7, c[0x0][0x630] ;  /* 0x00018c0000077ab9 */ /* 0x000fe20000000800 */
[----:B------:R-:W-:Y:S01]  /*9380*/  ISETP.NE.U32.AND P1, PT, RZ, UR4, PT ;  /* 0x00000004ff007c0c */ /* 0x000fe2000bf25070 */
[----:B------:R-:W1:Y:S01]  /*9390*/  S2R R14, SR_CTAID.Y ;  /* 0x00000000000e7919 */ /* 0x000e620000002600 */
[----:B------:R-:W-:Y:S01]  /*93a0*/  ULDC UR8, c[0x0][0x150] ;  /* 0x0000540000087ab9 */ /* 0x000fe20000000800 */
[----:B------:R-:W-:Y:S01]  /*93b0*/  IMAD.MOV.U32 R4, RZ, RZ, R16 ;  /* 0x000000ffff047224 */ /* 0x000fe200078e0010 */
[----:B------:R-:W-:Y:S01]  /*93c0*/  ISETP.NE.AND.EX P1, PT, RZ, UR5, PT, P1 ;  /* 0x00000005ff007c0c */ /* 0x000fe2000bf25310 */
[----:B------:R-:W-:Y:S01]  /*93d0*/  IMAD.MOV.U32 R5, RZ, RZ, R17 ;  /* 0x000000ffff057224 */ /* 0x000fe200078e0011 */
[----:B0-----:R-:W-:-:S11]  /*93e0*/  I2FP.F32.U32 R19, R13 ;  /* 0x0000000d00137245 */ /* 0x001fd60000201000 */
[----:B------:R-:W-:Y:S05]  /*93f0*/  @!P1 BRA `(.L_x_278) ;  /* 0x0000000000289947 */ /* 0x000fea0003800000 */
[----:B------:R-:W-:Y:S02]  /*9400*/  ULDC UR6, c[0x0][0x634] ;  /* 0x00018d0000067ab9 */ /* 0x000fe40000000800 */
[----:B------:R-:W-:-:S05]  /*9410*/  IADD3 R5, P1, R16, UR6, RZ ;  /* 0x0000000610057c10 */ /* 0x000fca000ff3e0ff */
[----:B------:R-:W-:-:S04]  /*9420*/  IMAD.X R15, RZ, RZ, R17, P1 ;  /* 0x000000ffff0f7224 */ /* 0x000fc800008e0611 */
[----:B------:R-:W-:-:S04]  /*9430*/  IMAD.WIDE.U32 R6, R15, UR4, RZ ;  /* 0x000000040f067c25 */ /* 0x000fc8000f8e00ff */
[----:B------:R-:W-:-:S04]  /*9440*/  IMAD.WIDE.U32 R6, P1, R5, UR5, R6 ;  /* 0x0000000505067c25 */ /* 0x000fc8000f820006 */
[----:B------:R-:W-:-:S04]  /*9450*/  IMAD.WIDE.U32 R4, R5, UR4, RZ ;  /* 0x0000000405047c25 */ /* 0x000fc8000f8e00ff */
[----:B------:R-:W-:Y:S01]  /*9460*/  IMAD.MOV.U32 R4, RZ, RZ, R7 ;  /* 0x000000ffff047224 */ /* 0x000fe200078e0007 */
[----:B------:R-:W-:Y:S01]  /*9470*/  IADD3 RZ, P3, R5, R6, RZ ;  /* 0x0000000605ff7210 */ /* 0x000fe20007f7e0ff */
[----:B------:R-:W-:-:S04]  /*9480*/  IMAD.X R5, RZ, RZ, RZ, P1 ;  /* 0x000000ffff057224 */ /* 0x000fc800008e06ff */
[----:B------:R-:W-:-:S08]  /*9490*/  IMAD.WIDE.U32.X R4, R15, UR5, R4, P3 ;  /* 0x000000050f047c25 */ /* 0x000fd000098e0404 */
.L_x_278:
[--C-:B------:R-:W-:Y:S01]  /*94a0*/  SHF.R.U64 R18, R4, UR7, R5.reuse ;  /* 0x0000000704127c19 */ /* 0x100fe20008001205 */
[----:B------:R-:W-:Y:S01]  /*94b0*/  FMUL R19, R19, UR8 ;  /* 0x0000000813137c20 */ /* 0x000fe20008400000 */
[----:B------:R-:W-:Y:S01]  /*94c0*/  SHF.R.U32.HI R4, RZ, UR7, R5 ;  /* 0x00000007ff047c19 */ /* 0x000fe20008011605 */
[----:B------:R-:W0:Y:S01]  /*94d0*/  LDC R6, c[0x0][0x144] ;  /* 0x00005100ff067b82 */ /* 0x000e220000000800 */
[----:B------:R-:W-:Y:S01]  /*94e0*/  IADD3 R5, P1, RZ, -R18, RZ ;  /* 0x80000012ff057210 */ /* 0x000fe20007f3e0ff */
[----:B------:R-:W-:Y:S01]  /*94f0*/  ULDC UR6, c[0x0][0x154] ;  /* 0x0000550000067ab9 */ /* 0x000fe20000000800 */
[----:B-1----:R-:W-:Y:S01]  /*9500*/  I2FP.F32.U32 R7, R14 ;  /* 0x0000000e00077245 */ /* 0x002fe20000201000 */
[----:B------:R-:W1:Y:S01]  /*9510*/  F2I.U32.TRUNC.NTZ R19, R19 ;  /* 0x0000001300137305 */ /* 0x000e62000020f000 */
[----:B------:R-:W-:Y:S01]  /*9520*/  ULDC.64 UR4, c[0x0][0x620] ;  /* 0x0001880000047ab9 */ /* 0x000fe20000000a00 */
[----:B------:R-:W-:Y:S01]  /*9530*/  IMAD.X R4, RZ, RZ, ~R4, P1 ;  /* 0x000000ffff047224 */ /* 0x000fe200008e0e04 */
[----:B------:R-:W-:Y:S01]  /*9540*/  ISETP.NE.AND P4, PT, R2, 0x1, PT ;  /* 0x000000010200780c */ /* 0x000fe20003f85270 */
[----:B------:R-:W-:Y:S01]  /*9550*/  FMUL R20, R7, UR6 ;  /* 0x0000000607147c20 */ /* 0x000fe20008400000 */
[----:B------:R-:W2:Y:S01]  /*9560*/  LDC R21, c[0x0][0x148] ;  /* 0x00005200ff157b82 */ /* 0x000ea20000000800 */
[----:B------:R-:W-:Y:S01]  /*9570*/  IMAD R4, R4, UR4, RZ ;  /* 0x0000000404047c24 */ /* 0x000fe2000f8e02ff */
[----:B------:R-:W-:-:S02]  /*9580*/  ULDC.64 UR6, c[0x0][0x640] ;  /* 0x0001900000067ab9 */ /* 0x000fc40000000a00 */
[----:B------:R-:W-:Y:S01]  /*9590*/  ISETP.NE.U32.AND P1, PT, RZ, UR6, PT ;  /* 0x00000006ff007c0c */ /* 0x000fe2000bf25070 */
[----:B------:R-:W3:Y:S01]  /*95a0*/  F2I.U32.TRUNC.NTZ R20, R20 ;  /* 0x0000001400147305 */ /* 0x000ee2000020f000 */
[C---:B------:R-:W-:Y:S02]  /*95b0*/  IMAD R7, R5.reuse, UR5, R4 ;  /* 0x0000000505077c24 */ /* 0x040fe4000f8e0204 */
[----:B------:R-:W-:Y:S01]  /*95c0*/  IMAD.WIDE.U32 R4, R5, UR4, R16 ;  /* 0x0000000405047c25 */ /* 0x000fe2000f8e0010 */
[----:B------:R-:W-:Y:S01]  /*95d0*/  ULDC UR4, c[0x0][0x618] ;  /* 0x0001860000047ab9 */ /* 0x000fe20000000800 */
[----:B------:R-:W-:Y:S02]  /*95e0*/  ISETP.NE.AND.EX P1, PT, RZ, UR7, PT, P1 ;  /* 0x00000007ff007c0c */ /* 0x000fe4000bf25310 */
[----:B------:R-:W-:Y:S02]  /*95f0*/  IMAD.IADD R5, R5, 0x1, R7 ;  /* 0x0000000105057824 */ /* 0x000fe400078e0207 */
[----:B-1----:R-:W-:-:S03]  /*9600*/  IMAD.MOV R19, RZ, RZ, -R19 ;  /* 0x000000ffff137224 */ /* 0x002fc600078e0a13 */
[----:B------:R-:W-:Y:S01]  /*9610*/  SHF.R.U64 R15, R4, UR4, R5 ;  /* 0x00000004040f7c19 */ /* 0x000fe20008001205 */
[----:B0-----:R-:W-:Y:S01]  /*9620*/  IMAD R13, R6, R19, R13 ;  /* 0x00000013060d7224 */ /* 0x001fe200078e020d */
[----:B------:R-:W-:Y:S01]  /*9630*/  SHF.R.U32.HI R4, RZ, UR4, R5 ;  /* 0x00000004ff047c19 */ /* 0x000fe20008011605 */
[----:B------:R-:W-:Y:S01]  /*9640*/  ULDC UR4, c[0x0][0x608] ;  /* 0x0001820000047ab9 */ /* 0x000fe20000000800 */
[----:B---3--:R-:W-:Y:S02]  /*9650*/  IMAD.MOV R6, RZ, RZ, -R20 ;  /* 0x000000ffff067224 */ /* 0x008fe400078e0a14 */
[--C-:B------:R-:W-:Y:S02]  /*9660*/  SHF.R.U64 R20, R15, UR4, R4.reuse ;  /* 0x000000040f147c19 */ /* 0x100fe40008001204 */
[----:B------:R-:W-:Y:S01]  /*9670*/  SHF.R.U32.HI R5, RZ, UR4, R4 ;  /* 0x00000004ff057c19 */ /* 0x000fe20008011604 */
[----:B------:R-:W-:Y:S01]  /*9680*/  ULDC UR4, c[0x0][0x658] ;  /* 0x0001960000047ab9 */ /* 0x000fe20000000800 */
[----:B--2---:R-:W-:-:S02]  /*9690*/  @P4 IMAD R13, R21, R6, R14 ;  /* 0x00000006150d4224 */ /* 0x004fc400078e020e */
[--C-:B------:R-:W-:Y:S02]  /*96a0*/  SHF.R.U64 R14, R20, UR4, R5.reuse ;  /* 0x00000004140e7c19 */ /* 0x100fe40008001205 */
[----:B------:R-:W-:-:S03]  /*96b0*/  SHF.R.U32.HI R19, RZ, UR4, R5 ;  /* 0x00000004ff137c19 */ /* 0x000fc60008011605 */
[----:B------:R-:W-:Y:S02]  /*96c0*/  IMAD.MOV.U32 R6, RZ, RZ, R14 ;  /* 0x000000ffff067224 */ /* 0x000fe400078e000e */
[----:B------:R-:W-:Y:S01]  /*96d0*/  IMAD.MOV.U32 R5, RZ, RZ, R19 ;  /* 0x000000ffff057224 */ /* 0x000fe200078e0013 */
[----:B------:R-:W-:Y:S06]  /*96e0*/  @!P1 BRA `(.L_x_279) ;  /* 0x00000000002c9947 */ /* 0x000fec0003800000 */
        /* <DEDUP_REMOVED lines=9> */
[----:B------:R-:W-:-:S04]  /*9780*/  IMAD.WIDE.U32.X R4, R19, UR7, R4, P3 ;  /* 0x0000000713047c25 */ /* 0x000fc800098e0404 */
[----:B------:R-:W-:-:S07]  /*9790*/  IMAD.MOV.U32 R6, RZ, RZ, R4 ;  /* 0x000000ffff067224 */ /* 0x000fce00078e0004 */
.L_x_279:
[----:B------:R-:W-:Y:S01]  /*97a0*/  ULDC UR4, c[0x0][0x648] ;  /* 0x0001920000047ab9 */ /* 0x000fe20000000800 */
[----:B------:R-:W-:Y:S01]  /*97b0*/  LOP3.LUT R4, R20, UR16, RZ, 0xc0, !PT ;  /* 0x0000001014047c12 */ /* 0x000fe2000f8ec0ff */
[----:B------:R-:W-:Y:S01]  /*97c0*/  ULDC UR5, c[0x0][0x610] ;  /* 0x0001840000057ab9 */ /* 0x000fe20000000800 */
[----:B------:R-:W-:Y:S01]  /*97d0*/  SHF.R.U64 R5, R6, UR4, R5 ;  /* 0x0000000406057c19 */ /* 0x000fe20008001205 */
[----:B------:R-:W-:Y:S01]  /*97e0*/  ULDC UR4, c[0x0][0x638] ;  /* 0x00018e0000047ab9 */ /* 0x000fe20000000800 */
[----:B------:R-:W-:-:S03]  /*97f0*/  LOP3.LUT R15, R15, UR15, RZ, 0xc0, !PT ;  /* 0x0000000f0f0f7c12 */ /* 0x000fc6000f8ec0ff */
[----:B------:R-:W-:Y:S02]  /*9800*/  IMAD.MOV R7, RZ, RZ, -R5 ;  /* 0x000000ffff077224 */ /* 0x000fe400078e0a05 */
[----:B------:R-:W-:Y:S02]  /*9810*/  IMAD R4, R5, UR17, R4 ;  /* 0x0000001105047c24 */ /* 0x000fe4000f8e0204 */
[----:B------:R-:W-:Y:S01]  /*9820*/  IMAD R14, R7, UR4, R14 ;  /* 0x00000004070e7c24 */ /* 0x000fe2000f8e020e */
[----:B------:R-:W-:Y:S01]  /*9830*/  ULDC UR4, c[0x0][0x600] ;  /* 0x0001800000047ab9 */ /* 0x000fe20000000800 */
[----:B------:R-:W-:Y:S02]  /*9840*/  IMAD R13, R4, UR5, R13 ;  /* 0x00000005040d7c24 */ /* 0x000fe4000f8e020d */
[----:B------:R-:W-:Y:S02]  /*9850*/  IMAD R14, R14, UR4, R15 ;  /* 0x000000040e0e7c24 */ /* 0x000fe4000f8e020f */
[----:B------:R-:W-:-:S03]  /*9860*/  IMAD.MOV.U32 R4, RZ, RZ, 0x1 ;  /* 0x00000001ff047424 */ /* 0x000fc600078e00ff */
[----:B------:R-:W-:Y:S02]  /*9870*/  SEL R19, R14, R13, !P4 ;  /* 0x0000000d0e137207 */ /* 0x000fe40006000000 */
[----:B------:R-:W-:-:S07]  /*9880*/  SEL R22, R13, R14, !P4 ;  /* 0x0000000e0d167207 */ /* 0x000fce0006000000 */
.L_x_277:
[----:B------:R-:W-:Y:S05]  /*9890*/  BSYNC B1 ;  /* 0x0000000000017941 */ /* 0x000fea0003800000 */
.L_x_276:
[----:B------:R-:W-:-:S13]  /*98a0*/  LOP3.LUT P1, RZ, R4, 0xff, RZ, 0xc0, !PT ;  /* 0x000000ff04ff7812 */ /* 0x000fda000782c0ff */
[----:B------:R-:W-:Y:S05]  /*98b0*/  @P1 BRA `(.L_x_280) ;  /* 0xfffffff400301947 */ /* 0x000fea000383ffff */
[----:B------:R-:W-:Y:S05]  /*98c0*/  BSYNC B0 ;  /* 0x0000000000007941 */ /* 0x000fea0003800000 */
.L_x_268:
[----:B------:R-:W-:-:S03]  /*98d0*/  UMOV UR4, 0xffffffff ;  /* 0xffffffff00047882 */ /* 0x000fc60000000000 */
[----:B------:R-:W-:Y:S05]  /*98e0*/  BRA.DIV UR4, `(.L_x_281) ;  /* 0x00000012043c7947 */ /* 0x000fea000b800000 */
[----:B------:R-:W-:-:S13]  /*98f0*/  ELECT P6, URZ, PT ;  /* 0x00000000003f782f */ /* 0x000fda00038c0000 */
.L_x_318:
[----:B------:R-:W-:Y:S04]  /*9900*/  BSSY B0, `(.L_x_282) ;  /* 0x00000e8000007945 */ /* 0x000fe80003800000 */
[----:B------:R-:W-:Y:S05]  /*9910*/  @!P6 BRA `(.L_x_283) ;  /* 0x0000000c0098e947 */ /* 0x000fea0003800000 */
[----:B------:R-:W-:-:S04]  /*9920*/  LOP3.LUT R23, R23, 0x2, RZ, 0xfc, !PT ;  /* 0x0000000217177812 */ /* 0x000fc800078efcff */
[----:B------:R-:W-:-:S13]  /*9930*/  ISETP.NE.AND P0, PT, R23, 0x3, PT ;  /* 0x000000031700780c */ /* 0x000fda0003f05270 */
[----:B------:R-:W-:Y:S05]  /*9940*/  @!P0 BRA `(.L_x_284) ;  /* 0x0000000000048947 */ /* 0x000fea0003800000 */
[----:B------:R-:W-:Y:S01]  /*9950*/  BPT.TRAP 0x1 ;  /* 0x000000040000795c */ /* 0x000fe20000300000 */
.L_x_284:
[----:B------:R-:W0:Y:S01]  /*9960*/  S2R R5, SR_CgaCtaId ;  /* 0x0000000000057919 */ /* 0x000e220000008800 */
[----:B------:R-:W-:Y:S02]  /*9970*/  MOV R0, 0x400 ;  /* 0x0000040000007802 */ /* 0x000fe40000000f00 */
[----:B------:R-:W-:Y:S02]  /*9980*/  SHF.L.U32 R2, R3, 0x1f, RZ ;  /* 0x0000001f03027819 */ /* 0x000fe400000006ff */
[----:B0-----:R-:W-:-:S05]  /*9990*/  LEA R5, R5, R0, 0x18 ;  /* 0x0000000005057211 */ /* 0x001fca00078ec0ff */
[----:B------:R-:W-:-:S04]  /*99a0*/  VIADD R5, R5, 0xc8 ;  /* 0x000000c805057836 */ /* 0x000fc80000000000 */
[C---:B------:R-:W-:Y:S02]  /*99b0*/  IMAD R7, R8.reuse, 0x8, R5 ;  /* 0x0000000808077824 */ /* 0x040fe400078e0205 */
[----:B------:R-:W-:Y:S02]  /*99c0*/  VIADD R8, R8, 0x1 ;  /* 0x0000000108087836 */ /* 0x000fe40000000000 */
[----:B------:R-:W0:Y:S03]  /*99d0*/  SYNCS.PHASECHK.TRANS64.TRYWAIT P0, [R7+URZ], R2 ;  /* 0x00000002070075a7 */ /* 0x000e26000800017f */
[----:B------:R-:W-:-:S04]  /*99e0*/  ISETP.NE.AND P1, PT, R8, 0x19, PT ;  /* 0x000000190800780c */ /* 0x000fc80003f25270 */
[----:B------:R-:W-:Y:S02]  /*99f0*/  SEL R0, RZ, 0x1, P1 ;  /* 0x00000001ff007807 */ /* 0x000fe40000800000 */
[----:B------:R-:W-:Y:S02]  /*9a00*/  SEL R8, R8, RZ, P1 ;  /* 0x000000ff08087207 */ /* 0x000fe40000800000 */
[----:B------:R-:W-:-:S03]  /*9a10*/  LOP3.LUT R9, R3, R0, RZ, 0x3c, !PT ;  /* 0x0000000003097212 */ /* 0x000fc600078e3cff */
[----:B------:R-:W-:Y:S01]  /*9a20*/  IMAD R6, R8, 0x8, R5 ;  /* 0x0000000808067824 */ /* 0x000fe200078e0205 */
[----:B------:R-:W-:Y:S01]  /*9a30*/  SHF.L.U32 R3, R9, 0x1f, RZ ;  /* 0x0000001f09037819 */ /* 0x000fe200000006ff */
[----:B0-----:R-:W-:Y:S06]  /*9a40*/  @!P0 BRA `(.L_x_285) ;  /* 0x0000001000048947 */ /* 0x001fec0003800000 */
.L_x_319:
[----:B------:R-:W1:Y:S01]  /*9a50*/  SYNCS.PHASECHK.TRANS64.TRYWAIT P0, [R6+URZ], R3 ;  /* 0x00000003060075a7 */ /* 0x000e62000800017f */
[----:B------:R-:W-:-:S05]  /*9a60*/  VIADD R0, R8, 0x1 ;  /* 0x0000000108007836 */ /* 0x000fca0000000000 */
[----:B------:R-:W-:-:S04]  /*9a70*/  ISETP.NE.AND P1, PT, R0, 0x19, PT ;  /* 0x000000190000780c */ /* 0x000fc80003f25270 */
[----:B0-----:R-:W-:Y:S02]  /*9a80*/  SEL R2, RZ, 0x1, P1 ;  /* 0x00000001ff027807 */ /* 0x001fe40000800000 */
[----:B------:R-:W-:Y:S02]  /*9a90*/  SEL R0, R0, RZ, P1 ;  /* 0x000000ff00007207 */ /* 0x000fe40000800000 */
[----:B------:R-:W-:-:S03]  /*9aa0*/  LOP3.LUT R9, R9, R2, RZ, 0x3c, !PT ;  /* 0x0000000209097212 */ /* 0x000fc600078e3cff */
[----:B------:R-:W-:Y:S01]  /*9ab0*/  IMAD R7, R0, 0x8, R5 ;  /* 0x0000000800077824 */ /* 0x000fe200078e0205 */
[----:B------:R-:W-:Y:S01]  /*9ac0*/  SHF.L.U32 R4, R9, 0x1f, RZ ;  /* 0x0000001f09047819 */ /* 0x000fe200000006ff */
[----:B-1----:R-:W-:Y:S06]  /*9ad0*/  @!P0 BRA `(.L_x_286) ;  /* 0x0000000c00f48947 */ /* 0x002fec0003800000 */
.L_x_320:
[----:B------:R-:W1:Y:S01]  /*9ae0*/  SYNCS.PHASECHK.TRANS64.TRYWAIT P0, [R7+URZ], R4 ;  /* 0x00000004070075a7 */ /* 0x000e62000800017f */
[----:B------:R-:W-:-:S05]  /*9af0*/  VIADD R0, R0, 0x1 ;  /* 0x0000000100007836 */ /* 0x000fca0000000000 */
[----:B------:R-:W-:-:S04]  /*9b00*/  ISETP.NE.AND P1, PT, R0, 0x19, PT ;  /* 0x000000190000780c */ /* 0x000fc80003f25270 */
[----:B------:R-:W-:Y:S02]  /*9b10*/  SEL R2, RZ, 0x1, P1 ;  /* 0x00000001ff027807 */ /* 0x000fe40000800000 */
[----:B------:R-:W-:Y:S02]  /*9b20*/  SEL R0, R0, RZ, P1 ;  /* 0x000000ff00007207 */ /* 0x000fe40000800000 */
[----:B------:R-:W-:-:S03]  /*9b30*/  LOP3.LUT R9, R9, R2, RZ, 0x3c, !PT ;  /* 0x0000000209097212 */ /* 0x000fc600078e3cff */
[----:B0-----:R-:W-:Y:S01]  /*9b40*/  IMAD R6, R0, 0x8, R5 ;  /* 0x0000000800067824 */ /* 0x001fe200078e0205 */
[----:B------:R-:W-:Y:S01]  /*9b50*/  SHF.L.U32 R3, R9, 0x1f, RZ ;  /* 0x0000001f09037819 */ /* 0x000fe200000006ff */
[----:B-1----:R-:W-:Y:S06]  /*9b60*/  @!P0 BRA `(.L_x_287) ;  /* 0x0000000c00e48947 */ /* 0x002fec0003800000 */
.L_x_321:
        /* <DEDUP_REMOVED lines=9> */
.L_x_322:
        /* <DEDUP_REMOVED lines=9> */
.L_x_323:
        /* <DEDUP_REMOVED lines=9> */
.L_x_324:
        /* <DEDUP_REMOVED lines=9> */
.L_x_325:
        /* <DEDUP_REMOVED lines=9> */
.L_x_326:
        /* <DEDUP_REMOVED lines=9> */
.L_x_327:
        /* <DEDUP_REMOVED lines=9> */
.L_x_328:
        /* <DEDUP_REMOVED lines=9> */
.L_x_329:
        /* <DEDUP_REMOVED lines=9> */
.L_x_330:
        /* <DEDUP_REMOVED lines=9> */
.L_x_331:
        /* <DEDUP_REMOVED lines=9> */
.L_x_332:
        /* <DEDUP_REMOVED lines=9> */
.L_x_333:
        /* <DEDUP_REMOVED lines=9> */
.L_x_334:
        /* <DEDUP_REMOVED lines=9> */
.L_x_335:
        /* <DEDUP_REMOVED lines=9> */
.L_x_336:
        /* <DEDUP_REMOVED lines=9> */
.L_x_337:
        /* <DEDUP_REMOVED lines=9> */
.L_x_338:
        /* <DEDUP_REMOVED lines=9> */
.L_x_339:
        /* <DEDUP_REMOVED lines=9> */
.L_x_340:
        /* <DEDUP_REMOVED lines=9> */
.L_x_341:
[----:B------:R-:W1:Y:S01]  /*a6b0*/  SYNCS.PHASECHK.TRANS64.TRYWAIT P0, [R6+URZ], R3 ;  /* 0x00000003060075a7 */ /* 0x000e62000800017f */
[----:B------:R-:W-:-:S05]  /*a6c0*/  VIADD R0, R0, 0x1 ;  /* 0x0000000100007836 */ /* 0x000fca0000000000 */
[----:B------:R-:W-:-:S04]  /*a6d0*/  ISETP.NE.AND P1, PT, R0, 0x19, PT ;  /* 0x000000190000780c */ /* 0x000fc80003f25270 */
[----:B------:R-:W-:Y:S02]  /*a6e0*/  SEL R2, RZ, 0x1, P1 ;  /* 0x00000001ff027807 */ /* 0x000fe40000800000 */
[----:B------:R-:W-:Y:S02]  /*a6f0*/  SEL R0, R0, RZ, P1 ;  /* 0x000000ff00007207 */ /* 0x000fe40000800000 */
[----:B------:R-:W-:Y:S01]  /*a700*/  LOP3.LUT R2, R9, R2, RZ, 0x3c, !PT ;  /* 0x0000000209027212 */ /* 0x000fe200078e3cff */
[----:B-1----:R-:W-:Y:S06]  /*a710*/  @!P0 BRA `(.L_x_308) ;  /* 0x00000008009c8947 */ /* 0x002fec0003800000 */
.L_x_342:
[----:B------:R-:W-:Y:S01]  /*a720*/  IMAD R5, R0, 0x8, R5 ;  /* 0x0000000800057824 */ /* 0x000fe200078e0205 */
[----:B------:R-:W-:-:S07]  /*a730*/  SHF.L.U32 R0, R2, 0x1f, RZ ;  /* 0x0000001f02007819 */ /* 0x000fce00000006ff */
.L_x_309:
[----:B--2---:R2:W3:Y:S02]  /*a740*/  SYNCS.PHASECHK.TRANS64.TRYWAIT P0, [R5+URZ], R0 ;  /* 0x00000000050075a7 */ /* 0x0044e4000800017f */
[----:B---3--:R-:W-:Y:S05]  /*a750*/  @!P0 NANOSLEEP.SYNCS 0x989680 ;  /* 0x009896800000895d */ /* 0x008fea0003900000 */
[----:B------:R-:W3:Y:S02]  /*a760*/  @!P0 SYNCS.PHASECHK.TRANS64 P0, [R5+URZ], R0 ;  /* 0x00000000050085a7 */ /* 0x000ee4000800007f */
[----:B---3--:R-:W-:Y:S05]  /*a770*/  @!P0 BRA `(.L_x_309) ;  /* 0xfffffffc00f08947 */ /* 0x008fea000383ffff */
.L_x_283:
[----:B------:R-:W-:Y:S05]  /*a780*/  BSYNC B0 ;  /* 0x0000000000007941 */ /* 0x000fea0003800000 */
.L_x_282:
[----:B------:R-:W-:Y:S05]  /*a790*/  EXIT ;  /* 0x000000000000794d */ /* 0x000fea0003800000 */
.L_x_20:
[----:B-1----:R-:W-:-:S04]  /*a7a0*/  IMAD.U32 R3, RZ, RZ, UR43 ;  /* 0x0000002bff037e24 */ /* 0x002fc8000f8e00ff */
[----:B------:R1:W2:Y:S03]  /*a7b0*/  SYNCS.PHASECHK.TRANS64.TRYWAIT P0, [R3+URZ+-0x8], R0 ;  /* 0xfffff800030075a7 */ /* 0x0002a6000800017f */
[----:B--2---:R-:W-:Y:S05]  /*a7c0*/  @!P0 NANOSLEEP.SYNCS 0x989680 ;  /* 0x009896800000895d */ /* 0x004fea0003900000 */
[----:B------:R-:W2:Y:S02]  /*a7d0*/  @!P0 SYNCS.PHASECHK.TRANS64 P0, [R3+URZ+-0x8], R0 ;  /* 0xfffff800030085a7 */ /* 0x000ea4000800007f */
[----:B--2---:R-:W-:Y:S05]  /*a7e0*/  @!P0 BRA `(.L_x_20) ;  /* 0xfffffffc00ec8947 */ /* 0x004fea000383ffff */
[----:B------:R-:W-:Y:S05]  /*a7f0*/  BRA `(.L_x_310) ;  /* 0xffffff7000847947 */ /* 0x000fea000383ffff */
.L_x_25:
[----:B--2---:R2:W3:Y:S02]  /*a800*/  SYNCS.PHASECHK.TRANS64.TRYWAIT P1, [R3+URZ], R0 ;  /* 0x00000000030075a7 */ /* 0x0044e4000802017f */
[----:B---3--:R-:W-:Y:S05]  /*a810*/  @!P1 NANOSLEEP.SYNCS 0x989680 ;  /* 0x009896800000995d */ /* 0x008fea0003900000 */
[----:B------:R-:W3:Y:S02]  /*a820*/  @!P1 SYNCS.PHASECHK.TRANS64 P1, [R3+URZ], R0 ;  /* 0x00000000030095a7 */ /* 0x000ee4000802007f */
[----:B---3--:R-:W-:Y:S05]  /*a830*/  @!P1 BRA `(.L_x_25) ;  /* 0xfffffffc00f09947 */ /* 0x008fea000383ffff */
[----:B------:R-:W-:Y:S05]  /*a840*/  BRA `(.L_x_24) ;  /* 0xffffff7000fc7947 */ /* 0x000fea000383ffff */
.L_x_30:
[----:B--2---:R-:W-:-:S04]  /*a850*/  IMAD.U32 R5, RZ, RZ, UR7 ;  /* 0x00000007ff057e24 */ /* 0x004fc8000f8e00ff */
[----:B------:R2:W3:Y:S03]  /*a860*/  SYNCS.PHASECHK.TRANS64.TRYWAIT P1, [R5+URZ], R4 ;  /* 0x00000004050075a7 */ /* 0x0004e6000802017f */
[----:B---3--:R-:W-:Y:S05]  /*a870*/  @!P1 NANOSLEEP.SYNCS 0x989680 ;  /* 0x009896800000995d */ /* 0x008fea0003900000 */
[----:B------:R-:W3:Y:S02]  /*a880*/  @!P1 SYNCS.PHASECHK.TRANS64 P1, [R5+URZ], R4 ;  /* 0x00000004050095a7 */ /* 0x000ee4000802007f */
[----:B---3--:R-:W-:Y:S05]  /*a890*/  @!P1 BRA `(.L_x_30) ;  /* 0xfffffffc00ec9947 */ /* 0x008fea000383ffff */
[----:B------:R-:W-:Y:S05]  /*a8a0*/  BRA `(.L_x_29) ;  /* 0xffffff7800047947 */ /* 0x000fea000383ffff */
.L_x_36:
[----:B-1----:R-:W-:-:S04]  /*a8b0*/  IMAD.U32 R3, RZ, RZ, UR43 ;  /* 0x0000002bff037e24 */ /* 0x002fc8000f8e00ff */
[----:B------:R1:W2:Y:S03]  /*a8c0*/  SYNCS.PHASECHK.TRANS64.TRYWAIT P0, [R3+URZ+0x8], R0 ;  /* 0x00000800030075a7 */ /* 0x0002a6000800017f */
[----:B--2---:R-:W-:Y:S05]  /*a8d0*/  @!P0 NANOSLEEP.SYNCS 0x989680 ;  /* 0x009896800000895d */ /* 0x004fea0003900000 */
[----:B------:R-:W2:Y:S02]  /*a8e0*/  @!P0 SYNCS.PHASECHK.TRANS64 P0, [R3+URZ+0x8], R0 ;  /* 0x00000800030085a7 */ /* 0x000ea4000800007f */
[----:B--2---:R-:W-:Y:S05]  /*a8f0*/  @!P0 BRA `(.L_x_36) ;  /* 0xfffffffc00ec8947 */ /* 0x004fea000383ffff */
[----:B------:R-:W-:Y:S05]  /*a900*/  BRA `(.L_x_311) ;  /* 0xffffff7c00847947 */ /* 0x000fea000383ffff */
.L_x_269:
[----:B------:R-:W-:Y:S01]  /*a910*/  BSSY B1, `(.L_x_312) ;  /* 0x0000006000017945 */ /* 0x000fe20003800000 */
[----:B------:R-:W-:-:S07]  /*a920*/  IMAD.MOV.U32 R15, RZ, RZ, -0x1 ;  /* 0xffffffffff0f7424 */ /* 0x000fce00078e00ff */
[----:B-----5:R-:W-:Y:S05]  /*a930*/  WARPSYNC.COLLECTIVE R15, `(.L_x_313) ;  /* 0x000000000f0c7348 */ /* 0x020fea0003c00000 */
[----:B------:R-:W-:Y:S02]  /*a940*/  ELECT P6, UR62, PT ;  /* 0x00000000003e782f */ /* 0x000fe400038c0000 */
[----:B------:R-:W-:Y:S01]  /*a950*/  MOV R14, UR62 ;  /* 0x0000003e000e7c02 */ /* 0x000fe20008000f00 */
[----:B-----5:R-:W-:Y:S10]  /*a960*/  ENDCOLLECTIVE ;  /* 0x000000000000791b */ /* 0x020ff40003800000 */
.L_x_313:
[----:B------:R-:W-:Y:S05]  /*a970*/  BSYNC B1 ;  /* 0x0000000000017941 */ /* 0x000fea0003800000 */
.L_x_312:
[----:B------:R-:W-:Y:S05]  /*a980*/  BRA `(.L_x_314) ;  /* 0xffffffe400087947 */ /* 0x000fea000383ffff */
.L_x_272:
[----:B-1----:R1:W2:Y:S02]  /*a990*/  SYNCS.PHASECHK.TRANS64.TRYWAIT P1, [R13+URZ+0xc8], R6 ;  /* 0x0000c8060d0075a7 */ /* 0x0022a4000802017f */
[----:B--2---:R-:W-:Y:S05]  /*a9a0*/  @!P1 NANOSLEEP.SYNCS 0x989680 ;  /* 0x009896800000995d */ /* 0x004fea0003900000 */
[----:B------:R-:W2:Y:S02]  /*a9b0*/  @!P1 SYNCS.PHASECHK.TRANS64 P1, [R13+URZ+0xc8], R6 ;  /* 0x0000c8060d0095a7 */ /* 0x000ea4000802007f */
[----:B--2---:R-:W-:Y:S05]  /*a9c0*/  @!P1 BRA `(.L_x_272) ;  /* 0xfffffffc00f09947 */ /* 0x004fea000383ffff */
[----:B------:R-:W-:Y:S05]  /*a9d0*/  BRA `(.L_x_315) ;  /* 0xffffffe400407947 */ /* 0x000fea000383ffff */
.L_x_281:
[----:B------:R-:W-:Y:S01]  /*a9e0*/  BSSY B0, `(.L_x_316) ;  /* 0x0000006000007945 */ /* 0x000fe20003800000 */
[----:B------:R-:W-:-:S07]  /*a9f0*/  IMAD.MOV.U32 R15, RZ, RZ, -0x1 ;  /* 0xffffffffff0f7424 */ /* 0x000fce00078e00ff */
[----:B-----5:R-:W-:Y:S05]  /*aa00*/  WARPSYNC.COLLECTIVE R15, `(.L_x_317) ;  /* 0x000000000f0c7348 */ /* 0x020fea0003c00000 */
[----:B------:R-:W-:Y:S02]  /*aa10*/  ELECT P6, UR62, PT ;  /* 0x00000000003e782f */ /* 0x000fe400038c0000 */
[----:B------:R-:W-:Y:S01]  /*aa20*/  MOV R14, UR62 ;  /* 0x0000003e000e7c02 */ /* 0x000fe20008000f00 */
[----:B-----5:R-:W-:Y:S10]  /*aa30*/  ENDCOLLECTIVE ;  /* 0x000000000000791b */ /* 0x020ff40003800000 */
.L_x_317:
[----:B------:R-:W-:Y:S05]  /*aa40*/  BSYNC B0 ;  /* 0x0000000000007941 */ /* 0x000fea0003800000 */
.L_x_316:
[----:B------:R-:W-:Y:S05]  /*aa50*/  BRA `(.L_x_318) ;  /* 0xffffffec00a87947 */ /* 0x000fea000383ffff */
.L_x_285:
[----:B0-----:R0:W1:Y:S02]  /*aa60*/  SYNCS.PHASECHK.TRANS64.TRYWAIT P0, [R7+URZ], R2 ;  /* 0x00000002070075a7 */ /* 0x001064000800017f */
[----:B-1----:R-:W-:Y:S05]  /*aa70*/  @!P0 NANOSLEEP.SYNCS 0x989680 ;  /* 0x009896800000895d */ /* 0x002fea0003900000 */
[----:B------:R-:W1:Y:S02]  /*aa80*/  @!P0 SYNCS.PHASECHK.TRANS64 P0, [R7+URZ], R2 ;  /* 0x00000002070085a7 */ /* 0x000e64000800007f */
[----:B-1----:R-:W-:Y:S05]  /*aa90*/  @!P0 BRA `(.L_x_285) ;  /* 0xfffffffc00f08947 */ /* 0x002fea000383ffff */
[----:B------:R-:W-:Y:S05]  /*aaa0*/  BRA `(.L_x_319) ;  /* 0xffffffec00e87947 */ /* 0x000fea000383ffff */
.L_x_286:
[----:B0-----:R0:W1:Y:S02]  /*aab0*/  SYNCS.PHASECHK.TRANS64.TRYWAIT P0, [R6+URZ], R3 ;  /* 0x00000003060075a7 */ /* 0x001064000800017f */
[----:B-1----:R-:W-:Y:S05]  /*aac0*/  @!P0 NANOSLEEP.SYNCS 0x989680 ;  /* 0x009896800000895d */ /* 0x002fea0003900000 */
[----:B------:R-:W1:Y:S02]  /*aad0*/  @!P0 SYNCS.PHASECHK.TRANS64 P0, [R6+URZ], R3 ;  /* 0x00000003060085a7 */ /* 0x000e64000800007f */
[----:B-1----:R-:W-:Y:S05]  /*aae0*/  @!P0 BRA `(.L_x_286) ;  /* 0xfffffffc00f08947 */ /* 0x002fea000383ffff */
[----:B------:R-:W-:Y:S05]  /*aaf0*/  BRA `(.L_x_320) ;  /* 0xffffffec00f87947 */ /* 0x000fea000383ffff */
.L_x_287:
[----:B0-----:R0:W1:Y:S02]  /*ab00*/  SYNCS.PHASECHK.TRANS64.TRYWAIT P0, [R7+URZ], R4 ;  /* 0x00000004070075a7 */ /* 0x001064000800017f */
[----:B-1----:R-:W-:Y:S05]  /*ab10*/  @!P0 NANOSLEEP.SYNCS 0x989680 ;  /* 0x009896800000895d */ /* 0x002fea0003900000 */
[----:B------:R-:W1:Y:S02]  /*ab20*/  @!P0 SYNCS.PHASECHK.TRANS64 P0, [R7+URZ], R4 ;  /* 0x00000004070085a7 */ /* 0x000e64000800007f */
[----:B-1----:R-:W-:Y:S05]  /*ab30*/  @!P0 BRA `(.L_x_287) ;  /* 0xfffffffc00f08947 */ /* 0x002fea000383ffff */
[----:B------:R-:W-:Y:S05]  /*ab40*/  BRA `(.L_x_321) ;  /* 0xfffffff000087947 */ /* 0x000fea000383ffff */
.L_x_288:
[----:B0-----:R0:W1:Y:S02]  /*ab50*/  SYNCS.PHASECHK.TRANS64.TRYWAIT P0, [R6+URZ], R3 ;  /* 0x00000003060075a7 */ /* 0x001064000800017f */
[----:B-1----:R-:W-:Y:S05]  /*ab60*/  @!P0 NANOSLEEP.SYNCS 0x989680 ;  /* 0x009896800000895d */ /* 0x002fea0003900000 */
[----:B------:R-:W1:Y:S02]  /*ab70*/  @!P0 SYNCS.PHASECHK.TRANS64 P0, [R6+URZ], R3 ;  /* 0x00000003060085a7 */ /* 0x000e64000800007f */
[----:B-1----:R-:W-:Y:S05]  /*ab80*/  @!P0 BRA `(.L_x_288) ;  /* 0xfffffffc00f08947 */ /* 0x002fea000383ffff */
[----:B------:R-:W-:Y:S05]  /*ab90*/  BRA `(.L_x_322) ;  /* 0xfffffff000187947 */ /* 0x000fea000383ffff */
.L_x_289:
[----:B0-----:R0:W1:Y:S02]  /*aba0*/  SYNCS.PHASECHK.TRANS64.TRYWAIT P0, [R7+URZ], R4 ;  /* 0x00000004070075a7 */ /* 0x001064000800017f */
[----:B-1----:R-:W-:Y:S05]  /*abb0*/  @!P0 NANOSLEEP.SYNCS 0x989680 ;  /* 0x009896800000895d */ /* 0x002fea0003900000 */
[----:B------:R-:W1:Y:S02]  /*abc0*/  @!P0 SYNCS.PHASECHK.TRANS64 P0, [R7+URZ], R4 ;  /* 0x00000004070085a7 */ /* 0x000e64000800007f */
[----:B-1----:R-:W-:Y:S05]  /*abd0*/  @!P0 BRA `(.L_x_289) ;  /* 0xfffffffc00f08947 */ /* 0x002fea000383ffff */
[----:B------:R-:W-:Y:S05]  /*abe0*/  BRA `(.L_x_323) ;  /* 0xfffffff000287947 */ /* 0x000fea000383ffff */
.L_x_290:
[----:B0-----:R0:W1:Y:S02]  /*abf0*/  SYNCS.PHASECHK.TRANS64.TRYWAIT P0, [R6+URZ], R3 ;  /* 0x00000003060075a7 */ /* 0x001064000800017f */
[----:B-1----:R-:W-:Y:S05]  /*ac00*/  @!P0 NANOSLEEP.SYNCS 0x989680 ;  /* 0x009896800000895d */ /* 0x002fea0003900000 */
[----:B------:R-:W1:Y:S02]  /*ac10*/  @!P0 SYNCS.PHASECHK.TRANS64 P0, [R6+URZ], R3 ;  /* 0x00000003060085a7 */ /* 0x000e64000800007f */
[----:B-1----:R-:W-:Y:S05]  /*ac20*/  @!P0 BRA `(.L_x_290) ;  /* 0xfffffffc00f08947 */ /* 0x002fea000383ffff */
[----:B------:R-:W-:Y:S05]  /*ac30*/  BRA `(.L_x_324) ;  /* 0xfffffff000387947 */ /* 0x000fea000383ffff */
.L_x_291:
[----:B0-----:R0:W1:Y:S02]  /*ac40*/  SYNCS.PHASECHK.TRANS64.TRYWAIT P0, [R7+URZ], R4 ;  /* 0x00000004070075a7 */ /* 0x001064000800017f */
[----:B-1----:R-:W-:Y:S05]  /*ac50*/  @!P0 NANOSLEEP.SYNCS 0x989680 ;  /* 0x009896800000895d */ /* 0x002fea0003900000 */
[----:B------:R-:W1:Y:S02]  /*ac60*/  @!P0 SYNCS.PHASECHK.TRANS64 P0, [R7+URZ], R4 ;  /* 0x00000004070085a7 */ /* 0x000e64000800007f */
[----:B-1----:R-:W-:Y:S05]  /*ac70*/  @!P0 BRA `(.L_x_291) ;  /* 0xfffffffc00f08947 */ /* 0x002fea000383ffff */
[----:B------:R-:W-:Y:S05]  /*ac80*/  BRA `(.L_x_325) ;  /* 0xfffffff000487947 */ /* 0x000fea000383ffff */
.L_x_292:
[----:B0-----:R0:W1:Y:S02]  /*ac90*/  SYNCS.PHASECHK.TRANS64.TRYWAIT P0, [R6+URZ], R3 ;  /* 0x00000003060075a7 */ /* 0x001064000800017f */
[----:B-1----:R-:W-:Y:S05]  /*aca0*/  @!P0 NANOSLEEP.SYNCS 0x989680 ;  /* 0x009896800000895d */ /* 0x002fea0003900000 */
[----:B------:R-:W1:Y:S02]  /*acb0*/  @!P0 SYNCS.PHASECHK.TRANS64 P0, [R6+URZ], R3 ;  /* 0x00000003060085a7 */ /* 0x000e64000800007f */
[----:B-1----:R-:W-:Y:S05]  /*acc0*/  @!P0 BRA `(.L_x_292) ;  /* 0xfffffffc00f08947 */ /* 0x002fea000383ffff */
[----:B------:R-:W-:Y:S05]  /*acd0*/  BRA `(.L_x_326) ;  /* 0xfffffff000587947 */ /* 0x000fea000383ffff */
.L_x_293:
[----:B0-----:R0:W1:Y:S02]  /*ace0*/  SYNCS.PHASECHK.TRANS64.TRYWAIT P0, [R7+URZ], R4 ;  /* 0x00000004070075a7 */ /* 0x001064000800017f */
[----:B-1----:R-:W-:Y:S05]  /*acf0*/  @!P0 NANOSLEEP.SYNCS 0x989680 ;  /* 0x009896800000895d */ /* 0x002fea0003900000 */
[----:B------:R-:W1:Y:S02]  /*ad00*/  @!P0 SYNCS.PHASECHK.TRANS64 P0, [R7+URZ], R4 ;  /* 0x00000004070085a7 */ /* 0x000e64000800007f */
[----:B-1----:R-:W-:Y:S05]  /*ad10*/  @!P0 BRA `(.L_x_293) ;  /* 0xfffffffc00f08947 */ /* 0x002fea000383ffff */
[----:B------:R-:W-:Y:S05]  /*ad20*/  BRA `(.L_x_327) ;  /* 0xfffffff000687947 */ /* 0x000fea000383ffff */
.L_x_294:
[----:B0-----:R0:W1:Y:S02]  /*ad30*/  SYNCS.PHASECHK.TRANS64.TRYWAIT P0, [R6+URZ], R3 ;  /* 0x00000003060075a7 */ /* 0x001064000800017f */
[----:B-1----:R-:W-:Y:S05]  /*ad40*/  @!P0 NANOSLEEP.SYNCS 0x989680 ;  /* 0x009896800000895d */ /* 0x002fea0003900000 */
[----:B------:R-:W1:Y:S02]  /*ad50*/  @!P0 SYNCS.PHASECHK.TRANS64 P0, [R6+URZ], R3 ;  /* 0x00000003060085a7 */ /* 0x000e64000800007f */
[----:B-1----:R-:W-:Y:S05]  /*ad60*/  @!P0 BRA `(.L_x_294) ;  /* 0xfffffffc00f08947 */ /* 0x002fea000383ffff */
[----:B------:R-:W-:Y:S05]  /*ad70*/  BRA `(.L_x_328) ;  /* 0xfffffff000787947 */ /* 0x000fea000383ffff */
.L_x_295:
[----:B0-----:R0:W1:Y:S02]  /*ad80*/  SYNCS.PHASECHK.TRANS64.TRYWAIT P0, [R7+URZ], R4 ;  /* 0x00000004070075a7 */ /* 0x001064000800017f */
[----:B-1----:R-:W-:Y:S05]  /*ad90*/  @!P0 NANOSLEEP.SYNCS 0x989680 ;  /* 0x009896800000895d */ /* 0x002fea0003900000 */
[----:B------:R-:W1:Y:S02]  /*ada0*/  @!P0 SYNCS.PHASECHK.TRANS64 P0, [R7+URZ], R4 ;  /* 0x00000004070085a7 */ /* 0x000e64000800007f */
[----:B-1----:R-:W-:Y:S05]  /*adb0*/  @!P0 BRA `(.L_x_295) ;  /* 0xfffffffc00f08947 */ /* 0x002fea000383ffff */
[----:B------:R-:W-:Y:S05]  /*adc0*/  BRA `(.L_x_329) ;  /* 0xfffffff000887947 */ /* 0x000fea000383ffff */
.L_x_296:
[----:B0-----:R0:W1:Y:S02]  /*add0*/  SYNCS.PHASECHK.TRANS64.TRYWAIT P0, [R6+URZ], R3 ;  /* 0x00000003060075a7 */ /* 0x001064000800017f */
[----:B-1----:R-:W-:Y:S05]  /*ade0*/  @!P0 NANOSLEEP.SYNCS 0x989680 ;  /* 0x009896800000895d */ /* 0x002fea0003900000 */
[----:B------:R-:W1:Y:S02]  /*adf0*/  @!P0 SYNCS.PHASECHK.TRANS64 P0, [R6+URZ], R3 ;  /* 0x00000003060085a7 */ /* 0x000e64000800007f */
[----:B-1----:R-:W-:Y:S05]  /*ae00*/  @!P0 BRA `(.L_x_296) ;  /* 0xfffffffc00f08947 */ /* 0x002fea000383ffff */
[----:B------:R-:W-:Y:S05]  /*ae10*/  BRA `(.L_x_330) ;  /* 0xfffffff000987947 */ /* 0x000fea000383ffff */
.L_x_297:
[----:B0-----:R0:W1:Y:S02]  /*ae20*/  SYNCS.PHASECHK.TRANS64.TRYWAIT P0, [R7+URZ], R4 ;  /* 0x00000004070075a7 */ /* 0x001064000800017f */
[----:B-1----:R-:W-:Y:S05]  /*ae30*/  @!P0 NANOSLEEP.SYNCS 0x989680 ;  /* 0x009896800000895d */ /* 0x002fea0003900000 */
[----:B------:R-:W1:Y:S02]  /*ae40*/  @!P0 SYNCS.PHASECHK.TRANS64 P0, [R7+URZ], R4 ;  /* 0x00000004070085a7 */ /* 0x000e64000800007f */
[----:B-1----:R-:W-:Y:S05]  /*ae50*/  @!P0 BRA `(.L_x_297) ;  /* 0xfffffffc00f08947 */ /* 0x002fea000383ffff */
[----:B------:R-:W-:Y:S05]  /*ae60*/  BRA `(.L_x_331) ;  /* 0xfffffff000a87947 */ /* 0x000fea000383ffff */
.L_x_298:
[----:B0-----:R0:W1:Y:S02]  /*ae70*/  SYNCS.PHASECHK.TRANS64.TRYWAIT P0, [R6+URZ], R3 ;  /* 0x00000003060075a7 */ /* 0x001064000800017f */
[----:B-1----:R-:W-:Y:S05]  /*ae80*/  @!P0 NANOSLEEP.SYNCS 0x989680 ;  /* 0x009896800000895d */ /* 0x002fea0003900000 */
[----:B------:R-:W1:Y:S02]  /*ae90*/  @!P0 SYNCS.PHASECHK.TRANS64 P0, [R6+URZ], R3 ;  /* 0x00000003060085a7 */ /* 0x000e64000800007f */
[----:B-1----:R-:W-:Y:S05]  /*aea0*/  @!P0 BRA `(.L_x_298) ;  /* 0xfffffffc00f08947 */ /* 0x002fea000383ffff */
[----:B------:R-:W-:Y:S05]  /*aeb0*/  BRA `(.L_x_332) ;  /* 0xfffffff000b87947 */ /* 0x000fea000383ffff */
.L_x_299:
[----:B0-----:R0:W1:Y:S02]  /*aec0*/  SYNCS.PHASECHK.TRANS64.TRYWAIT P0, [R7+URZ], R4 ;  /* 0x00000004070075a7 */ /* 0x001064000800017f */
[----:B-1----:R-:W-:Y:S05]  /*aed0*/  @!P0 NANOSLEEP.SYNCS 0x989680 ;  /* 0x009896800000895d */ /* 0x002fea0003900000 */
[----:B------:R-:W1:Y:S02]  /*aee0*/  @!P0 SYNCS.PHASECHK.TRANS64 P0, [R7+URZ], R4 ;  /* 0x00000004070085a7 */ /* 0x000e64000800007f */
[----:B-1----:R-:W-:Y:S05]  /*aef0*/  @!P0 BRA `(.L_x_299) ;  /* 0xfffffffc00f08947 */ /* 0x002fea000383ffff */
[----:B------:R-:W-:Y:S05]  /*af00*/  BRA `(.L_x_333) ;  /* 0xfffffff000c87947 */ /* 0x000fea000383ffff */
.L_x_300:
[----:B0-----:R0:W1:Y:S02]  /*af10*/  SYNCS.PHASECHK.TRANS64.TRYWAIT P0, [R6+URZ], R3 ;  /* 0x00000003060075a7 */ /* 0x001064000800017f */
[----:B-1----:R-:W-:Y:S05]  /*af20*/  @!P0 NANOSLEEP.SYNCS 0x989680 ;  /* 0x009896800000895d */ /* 0x002fea0003900000 */
[----:B------:R-:W1:Y:S02]  /*af30*/  @!P0 SYNCS.PHASECHK.TRANS64 P0, [R6+URZ], R3 ;  /* 0x00000003060085a7 */ /* 0x000e64000800007f */
[----:B-1----:R-:W-:Y:S05]  /*af40*/  @!P0 BRA `(.L_x_300) ;  /* 0xfffffffc00f08947 */ /* 0x002fea000383ffff */
[----:B------:R-:W-:Y:S05]  /*af50*/  BRA `(.L_x_334) ;  /* 0xfffffff000d87947 */ /* 0x000fea000383ffff */
.L_x_301:
[----:B0-----:R0:W1:Y:S02]  /*af60*/  SYNCS.PHASECHK.TRANS64.TRYWAIT P0, [R7+URZ], R4 ;  /* 0x00000004070075a7 */ /* 0x001064000800017f */
[----:B-1----:R-:W-:Y:S05]  /*af70*/  @!P0 NANOSLEEP.SYNCS 0x989680 ;  /* 0x009896800000895d */ /* 0x002fea0003900000 */
[----:B------:R-:W1:Y:S02]  /*af80*/  @!P0 SYNCS.PHASECHK.TRANS64 P0, [R7+URZ], R4 ;  /* 0x00000004070085a7 */ /* 0x000e64000800007f */
[----:B-1----:R-:W-:Y:S05]  /*af90*/  @!P0 BRA `(.L_x_301) ;  /* 0xfffffffc00f08947 */ /* 0x002fea000383ffff */
[----:B------:R-:W-:Y:S05]  /*afa0*/  BRA `(.L_x_335) ;  /* 0xfffffff000e87947 */ /* 0x000fea000383ffff */
.L_x_302:
[----:B0-----:R0:W1:Y:S02]  /*afb0*/  SYNCS.PHASECHK.TRANS64.TRYWAIT P0, [R6+URZ], R3 ;  /* 0x00000003060075a7 */ /* 0x001064000800017f */
[----:B-1----:R-:W-:Y:S05]  /*afc0*/  @!P0 NANOSLEEP.SYNCS 0x989680 ;  /* 0x009896800000895d */ /* 0x002fea0003900000 */
[----:B------:R-:W1:Y:S02]  /*afd0*/  @!P0 SYNCS.PHASECHK.TRANS64 P0, [R6+URZ], R3 ;  /* 0x00000003060085a7 */ /* 0x000e64000800007f */
[----:B-1----:R-:W-:Y:S05]  /*afe0*/  @!P0 BRA `(.L_x_302) ;  /* 0xfffffffc00f08947 */ /* 0x002fea000383ffff */
[----:B------:R-:W-:Y:S05]  /*aff0*/  BRA `(.L_x_336) ;  /* 0xfffffff000f87947 */ /* 0x000fea000383ffff */
.L_x_303:
[----:B0-----:R0:W1:Y:S02]  /*b000*/  SYNCS.PHASECHK.TRANS64.TRYWAIT P0, [R7+URZ], R4 ;  /* 0x00000004070075a7 */ /* 0x001064000800017f */
[----:B-1----:R-:W-:Y:S05]  /*b010*/  @!P0 NANOSLEEP.SYNCS 0x989680 ;  /* 0x009896800000895d */ /* 0x002fea0003900000 */
[----:B------:R-:W1:Y:S02]  /*b020*/  @!P0 SYNCS.PHASECHK.TRANS64 P0, [R7+URZ], R4 ;  /* 0x00000004070085a7 */ /* 0x000e64000800007f */
[----:B-1----:R-:W-:Y:S05]  /*b030*/  @!P0 BRA `(.L_x_303) ;  /* 0xfffffffc00f08947 */ /* 0x002fea000383ffff */
[----:B------:R-:W-:Y:S05]  /*b040*/  BRA `(.L_x_337) ;  /* 0xfffffff400087947 */ /* 0x000fea000383ffff */
.L_x_304:
[----:B0-----:R0:W1:Y:S02]  /*b050*/  SYNCS.PHASECHK.TRANS64.TRYWAIT P0, [R6+URZ], R3 ;  /* 0x00000003060075a7 */ /* 0x001064000800017f */
[----:B-1----:R-:W-:Y:S05]  /*b060*/  @!P0 NANOSLEEP.SYNCS 0x989680 ;  /* 0x009896800000895d */ /* 0x002fea0003900000 */
[----:B------:R-:W1:Y:S02]  /*b070*/  @!P0 SYNCS.PHASECHK.TRANS64 P0, [R6+URZ], R3 ;  /* 0x00000003060085a7 */ /* 0x000e64000800007f */
[----:B-1----:R-:W-:Y:S05]  /*b080*/  @!P0 BRA `(.L_x_304) ;  /* 0xfffffffc00f08947 */ /* 0x002fea000383ffff */
[----:B------:R-:W-:Y:S05]  /*b090*/  BRA `(.L_x_338) ;  /* 0xfffffff400187947 */ /* 0x000fea000383ffff */
.L_x_305:
[----:B0-----:R0:W1:Y:S02]  /*b0a0*/  SYNCS.PHASECHK.TRANS64.TRYWAIT P0, [R7+URZ], R4 ;  /* 0x00000004070075a7 */ /* 0x001064000800017f */
[----:B-1----:R-:W-:Y:S05]  /*b0b0*/  @!P0 NANOSLEEP.SYNCS 0x989680 ;  /* 0x009896800000895d */ /* 0x002fea0003900000 */
[----:B------:R-:W1:Y:S02]  /*b0c0*/  @!P0 SYNCS.PHASECHK.TRANS64 P0, [R7+URZ], R4 ;  /* 0x00000004070085a7 */ /* 0x000e64000800007f */
[----:B-1----:R-:W-:Y:S05]  /*b0d0*/  @!P0 BRA `(.L_x_305) ;  /* 0xfffffffc00f08947 */ /* 0x002fea000383ffff */
[----:B------:R-:W-:Y:S05]  /*b0e0*/  BRA `(.L_x_339) ;  /* 0xfffffff400287947 */ /* 0x000fea000383ffff */
.L_x_306:
[----:B0-----:R0:W1:Y:S02]  /*b0f0*/  SYNCS.PHASECHK.TRANS64.TRYWAIT P0, [R6+URZ], R3 ;  /* 0x00000003060075a7 */ /* 0x001064000800017f */
[----:B-1----:R-:W-:Y:S05]  /*b100*/  @!P0 NANOSLEEP.SYNCS 0x989680 ;  /* 0x009896800000895d */ /* 0x002fea0003900000 */
[----:B------:R-:W1:Y:S02]  /*b110*/  @!P0 SYNCS.PHASECHK.TRANS64 P0, [R6+URZ], R3 ;  /* 0x00000003060085a7 */ /* 0x000e64000800007f */
[----:B-1----:R-:W-:Y:S05]  /*b120*/  @!P0 BRA `(.L_x_306) ;  /* 0xfffffffc00f08947 */ /* 0x002fea000383ffff */
[----:B------:R-:W-:Y:S05]  /*b130*/  BRA `(.L_x_340) ;  /* 0xfffffff400387947 */ /* 0x000fea000383ffff */
.L_x_307:
[----:B0-----:R0:W1:Y:S02]  /*b140*/  SYNCS.PHASECHK.TRANS64.TRYWAIT P0, [R7+URZ], R4 ;  /* 0x00000004070075a7 */ /* 0x001064000800017f */
[----:B-1----:R-:W-:Y:S05]  /*b150*/  @!P0 NANOSLEEP.SYNCS 0x989680 ;  /* 0x009896800000895d */ /* 0x002fea0003900000 */
[----:B------:R-:W1:Y:S02]  /*b160*/  @!P0 SYNCS.PHASECHK.TRANS64 P0, [R7+URZ], R4 ;  /* 0x00000004070085a7 */ /* 0x000e64000800007f */
[----:B-1----:R-:W-:Y:S05]  /*b170*/  @!P0 BRA `(.L_x_307) ;  /* 0xfffffffc00f08947 */ /* 0x002fea000383ffff */
[----:B------:R-:W-:Y:S05]  /*b180*/  BRA `(.L_x_341) ;  /* 0xfffffff400487947 */ /* 0x000fea000383ffff */
.L_x_308:
[----:B-1----:R1:W2:Y:S02]  /*b190*/  SYNCS.PHASECHK.TRANS64.TRYWAIT P0, [R6+URZ], R3 ;  /* 0x00000003060075a7 */ /* 0x0022a4000800017f */
[----:B--2---:R-:W-:Y:S05]  /*b1a0*/  @!P0 NANOSLEEP.SYNCS 0x989680 ;  /* 0x009896800000895d */ /* 0x004fea0003900000 */
[----:B------:R-:W2:Y:S02]  /*b1b0*/  @!P0 SYNCS.PHASECHK.TRANS64 P0, [R6+URZ], R3 ;  /* 0x00000003060085a7 */ /* 0x000ea4000800007f */
[----:B--2---:R-:W-:Y:S05]  /*b1c0*/  @!P0 BRA `(.L_x_308) ;  /* 0xfffffffc00f08947 */ /* 0x004fea000383ffff */
[----:B------:R-:W-:Y:S05]  /*b1d0*/  BRA `(.L_x_342) ;  /* 0xfffffff400507947 */ /* 0x000fea000383ffff */
.L_x_343:
[----:B------:R-:W-:-:S00]  /*b1e0*/  BRA `(.L_x_343) ;  /* 0xfffffffc00fc7947 */ /* 0x000fc0000383ffff */
[----:B------:R-:W-:-:S00]  /*b1f0*/  NOP ;  /* 0x0000000000007918 */ /* 0x000fc00000000000 */
        /* <DEDUP_REMOVED lines=8> */
.L_x_344:


//--------------------- .nv.global.init           --------------------------
	.section	.nv.global.init,"aw",@progbits
.nv.global.init:
	.type		$str$22,@object
	.size		$str$22,($str$23 - $str$22)
$str$22:
        /*0000*/ 	.byte	0x6b, 0x5f, 0x74, 0x69, 0x6c, 0x65, 0x5f, 0x63, 0x6f, 0x75, 0x6e, 0x74, 0x20, 0x3e, 0x3d, 0x20
        /*0010*/ 	.byte	0x31, 0x00
	.type		$str$23,@object
	.size		$str$23,(__unnamed_1 - $str$23)
$str$23:
        /*0012*/ 	.byte	0x2f, 0x74, 0x6d, 0x70, 0x2f, 0x63, 0x75, 0x74, 0x6c, 0x61, 0x73, 0x73, 0x5f, 0x73, 0x77, 0x65
        /*0022*/ 	.byte	0x65, 0x70, 0x5f, 0x73, 0x72, 0x63, 0x2f, 0x69, 0x6e, 0x63, 0x6c, 0x75, 0x64, 0x65, 0x2f, 0x63
        /*0032*/ 	.byte	0x75, 0x74, 0x6c, 0x61, 0x73, 0x73, 0x2f, 0x67, 0x65, 0x6d, 0x6d, 0x2f, 0x63, 0x6f, 0x6c, 0x6c
        /*0042*/ 	.byte	0x65, 0x63, 0x74, 0x69, 0x76, 0x65, 0x2f, 0x73, 0x6d, 0x39, 0x30, 0x5f, 0x6d, 0x6d, 0x61, 0x5f
        /*0052*/ 	.byte	0x74, 0x6d, 0x61, 0x5f, 0x67, 0x6d, 0x6d, 0x61, 0x5f, 0x73, 0x73, 0x5f, 0x77, 0x61, 0x72, 0x70
        /*0062*/ 	.byte	0x73, 0x70, 0x65, 0x63, 0x69, 0x61, 0x6c, 0x69, 0x7a, 0x65, 0x64, 0x2e, 0x68, 0x70, 0x70, 0x00
	.type		__unnamed_1,@object
	.size		__unnamed_1,(.L_0 - __unnamed_1)
__unnamed_1:
        /*0072*/ 	.byte	0x76, 0x6f, 0x69, 0x64, 0x20, 0x63, 0x75, 0x74, 0x6c, 0x61, 0x73, 0x73, 0x3a, 0x3a, 0x67, 0x65
        /* <DEDUP_REMOVED lines=172> */
        /*0b42*/ 	.byte	0x74, 0x69, 0x74, 0x79, 0x5d, 0x00
.L_0:


//--------------------- .nv.shared._ZN7cutlass13device_kernelINS_4gemm6kernel13GemmUniversalIN4cute5tupleIJiiiiEEENS1_10collective13CollectiveMmaINS1_34MainloopSm90TmaGmmaWarpSpecializedILi25ENS5_IJNS4_1CILi2EEENSA_ILi1EEESC_EEENS1_32KernelTmaWarpSpecializedPingpongEEENS5_IJNSA_ILi64EEENSA_ILi224EEENSA_ILi32EEEEEEaNS5_IJlSC_lEEEaSK_NS4_8TiledMMAINS4_8MMA_AtomIJNS4_4SM904GMMA26MMA_64x32x32_S32S8S8_SS_TNEEEENS4_6LayoutINS5_IJSC_SC_SC_EEENS5_IJNSA_ILi0EEEST_ST_EEEEENS5_IJNS4_10UnderscoreESW_SW_EEEEENS4_13SM90_TMA_LOADENS4_14ComposedLayoutINS4_7SwizzleILi1ELi4ELi3EEENS4_18smem_ptr_flag_bitsILi8EEENSR_INS5_IJNSA_ILi8EEESI_EEENS5_IJSI_SC_EEEEEEEvNS4_8identityENS4_23SM90_TMA_LOAD_MULTICASTES19_vS1A_EENS_8epilogue10collective6detail29Sm90TmaWarpSpecializedAdapterINS1E_15DefaultEpilogueIaSK_SK_NS1D_6thread17LinearCombinationIaLi1EiiLNS1I_9ScaleType4KindE0ELNS_15FloatRoundStyleE2EaEENS1_15EpilogueDefaultEEEEEvvEEEEvNT_6ParamsE --------------------------
	.section	.nv.shared._ZN7cutlass13device_kernelINS_4gemm6kernel13GemmUniversalIN4cute5tupleIJiiiiEEENS1_10collective13CollectiveMmaINS1_34MainloopSm90TmaGmmaWarpSpecializedILi25ENS5_IJNS4_1CILi2EEENSA_ILi1EEESC_EEENS1_32KernelTmaWarpSpecializedPingpongEEENS5_IJNSA_ILi64EEENSA_ILi224EEENSA_ILi32EEEEEEaNS5_IJlSC_lEEEaSK_NS4_8TiledMMAINS4_8MMA_AtomIJNS4_4SM904GMMA26MMA_64x32x32_S32S8S8_SS_TNEEEENS4_6LayoutINS5_IJSC_SC_SC_EEENS5_IJNSA_ILi0EEEST_ST_EEEEENS5_IJNS4_10UnderscoreESW_SW_EEEEENS4_13SM90_TMA_LOADENS4_14ComposedLayoutINS4_7SwizzleILi1ELi4ELi3EEENS4_18smem_ptr_flag_bitsILi8EEENSR_INS5_IJNSA_ILi8EEESI_EEENS5_IJSI_SC_EEEEEEEvNS4_8identityENS4_23SM90_TMA_LOAD_MULTICASTES19_vS1A_EENS_8epilogue10collective6detail29Sm90TmaWarpSpecializedAdapterINS1E_15DefaultEpilogueIaSK_SK_NS1D_6thread17LinearCombinationIaLi1EiiLNS1I_9ScaleType4KindE0ELNS_15FloatRoundStyleE2EaEENS1_15EpilogueDefaultEEEEEvvEEEEvNT_6ParamsE,"aw",@nobits
	.sectionflags	@""
	.align	16
	.zero		1024


//--------------------- .nv.shared.reserved.0     --------------------------
	.section	.nv.shared.reserved.0,"aw",@nobits
	.weak		__nv_reservedSMEM_offset_0_alias
	.size		__nv_reservedSMEM_offset_0_alias, 0, 0
	.other		__nv_reservedSMEM_offset_0_alias,@"STO_CUDA_RESERVED_SHARED STV_DEFAULT"
__nv_reservedSMEM_offset_0_alias:
	.zero		0


//--------------------- .nv.global                --------------------------
	.section	.nv.global,"aw",@nobits
.nv.global:
	.type		_ZN39_INTERNAL_2e5b758a_4_k_cu_fe7e9102_38984cute1_E,@object
	.size		_ZN39_INTERNAL_2e5b758a_4_k_cu_fe7e9102_38984cute1_E,(_ZN39_INTERNAL_2e5b758a_4_k_cu_fe7e9102_38984cuda3std3__45__cpo6cbeginE - _ZN39_INTERNAL_2e5b758a_4_k_cu_fe7e9102_38984cute1_E)
_ZN39_INTERNAL_2e5b758a_4_k_cu_fe7e9102_38984cute1_E:
	.zero		1
	.type		_ZN39_INTERNAL_2e5b758a_4_k_cu_fe7e9102_38984cuda3std3__45__cpo6cbeginE,@object
	.size		_ZN39_INTERNAL_2e5b758a_4_k_cu_fe7e9102_38984cuda3std3__45__cpo6cbeginE,(_ZN39_INTERNAL_2e5b758a_4_k_cu_fe7e9102_38984cuda3std3__48in_placeE - _ZN39_INTERNAL_2e5b758a_4_k_cu_fe7e9102_38984cuda3std3__45__cpo6cbeginE)
_ZN39_INTERNAL_2e5b758a_4_k_cu_fe7e9102_38984cuda3std3__45__cpo6cbeginE:
	.zero		1
	.type		_ZN39_INTERNAL_2e5b758a_4_k_cu_fe7e9102_38984cuda3std3__48in_placeE,@object
	.size		_ZN39_INTERNAL_2e5b758a_4_k_cu_fe7e9102_38984cuda3std3__48in_placeE,(_ZN39_INTERNAL_2e5b758a_4_k_cu_fe7e9102_38984cuda3std6ranges3__45__cpo9iter_moveE - _ZN39_INTERNAL_2e5b758a_4_k_cu_fe7e9102_38984cuda3std3__48in_placeE)
_ZN39_INTERNAL_2e5b758a_4_k_cu_fe7e9102_38984cuda3std3__48in_placeE:
	.zero		1
	.type		_ZN39_INTERNAL_2e5b758a_4_k_cu_fe7e9102_38984cuda3std6ranges3__45__cpo9iter_moveE,@object
	.size		_ZN39_INTERNAL_2e5b758a_4_k_cu_fe7e9102_38984cuda3std6ranges3__45__cpo9iter_moveE,(_ZN39_INTERNAL_2e5b758a_4_k_cu_fe7e9102_38984cuda3std3__45__cpo5beginE - _ZN39_INTERNAL_2e5b758a_4_k_cu_fe7e9102_38984cuda3std6ranges3__45__cpo9iter_moveE)
_ZN39_INTERNAL_2e5b758a_4_k_cu_fe7e9102_38984cuda3std6ranges3__45__cpo9iter_moveE:
	.zero		1
	.type		_ZN39_INTERNAL_2e5b758a_4_k_cu_fe7e9102_38984cuda3std3__45__cpo5beginE,@object
	.size		_ZN39_INTERNAL_2e5b758a_4_k_cu_fe7e9102_38984cuda3std3__45__cpo5beginE,(_ZN39_INTERNAL_2e5b758a_4_k_cu_fe7e9102_38984cuda3std3__441_GLOBAL__N__2e5b758a_4_k_cu_fe7e9102_38986ignoreE - _ZN39_INTERNAL_2e5b758a_4_k_cu_fe7e9102_38984cuda3std3__45__cpo5beginE)
_ZN39_INTERNAL_2e5b758a_4_k_cu_fe7e9102_38984cuda3std3__45__cpo5beginE:
	.zero		1
	.type		_ZN39_INTERNAL_2e5b758a_4_k_cu_fe7e9102_38984cuda3std3__441_GLOBAL__N__2e5b758a_4_k_cu_fe7e9102_38986ignoreE,@object
	.size		_ZN39_INTERNAL_2e5b758a_4_k_cu_fe7e9102_38984cuda3std3__441_GLOBAL__N__2e5b758a_4_k_cu_fe7e9102_38986ignoreE,(_ZN39_INTERNAL_2e5b758a_4_k_cu_fe7e9102_38984cute7productE - _ZN39_INTERNAL_2e5b758a_4_k_cu_fe7e9102_38984cuda3std3__441_GLOBAL__N__2e5b758a_4_k_cu_fe7e9102_38986ignoreE)
_ZN39_INTERNAL_2e5b758a_4_k_cu_fe7e9102_38984cuda3std3__441_GLOBAL__N__2e5b758a_4_k_cu_fe7e9102_38986ignoreE:
	.zero		1
	.type		_ZN39_INTERNAL_2e5b758a_4_k_cu_fe7e9102_38984cute7productE,@object
	.size		_ZN39_INTERNAL_2e5b758a_4_k_cu_fe7e9102_38984cute7productE,(_ZN39_INTERNAL_2e5b758a_4_k_cu_fe7e9102_38984cuda3std3__45__cpo3endE - _ZN39_INTERNAL_2e5b758a_4_k_cu_fe7e9102_38984cute7productE)
_ZN39_INTERNAL_2e5b758a_4_k_cu_fe7e9102_38984cute7productE:
	.zero		1
	.type		_ZN39_INTERNAL_2e5b758a_4_k_cu_fe7e9102_38984cuda3std3__45__cpo3endE,@object
	.size		_ZN39_INTERNAL_2e5b758a_4_k_cu_fe7e9102_38984cuda3std3__45__cpo3endE,(_ZN39_INTERNAL_2e5b758a_4_k_cu_fe7e9102_38984cuda3std3__419piecewise_constructE - _ZN39_INTERNAL_2e5b758a_4_k_cu_fe7e9102_38984cuda3std3__45__cpo3endE)
_ZN39_INTERNAL_2e5b758a_4_k_cu_fe7e9102_38984cuda3std3__45__cpo3endE:
	.zero		1
	.type		_ZN39_INTERNAL_2e5b758a_4_k_cu_fe7e9102_38984cuda3std3__419piecewise_constructE,@object
	.size		_ZN39_INTERNAL_2e5b758a_4_k_cu_fe7e9102_38984cuda3std3__419piecewise_constructE,(_ZN39_INTERNAL_2e5b758a_4_k_cu_fe7e9102_38984cuda3std3__45__cpo4cendE - _ZN39_INTERNAL_2e5b758a_4_k_cu_fe7e9102_38984cuda3std3__419piecewise_constructE)
_ZN39_INTERNAL_2e5b758a_4_k_cu_fe7e9102_38984cuda3std3__419piecewise_constructE:
	.zero		1
	.type		_ZN39_INTERNAL_2e5b758a_4_k_cu_fe7e9102_38984cuda3std3__45__cpo4cendE,@object
	.size		_ZN39_INTERNAL_2e5b758a_4_k_cu_fe7e9102_38984cuda3std3__45__cpo4cendE,(_ZN39_INTERNAL_2e5b758a_4_k_cu_fe7e9102_38984cuda3std6ranges3__45__cpo4swapE - _ZN39_INTERNAL_2e5b758a_4_k_cu_fe7e9102_38984cuda3std3__45__cpo4cendE)
_ZN39_INTERNAL_2e5b758a_4_k_cu_fe7e9102_38984cuda3std3__45__cpo4cendE:
	.zero		1
	.type		_ZN39_INTERNAL_2e5b758a_4_k_cu_fe7e9102_38984cuda3std6ranges3__45__cpo4swapE,@object
	.size		_ZN39_INTERNAL_2e5b758a_4_k_cu_fe7e9102_38984cuda3std6ranges3__45__cpo4swapE,(.L_8 - _ZN39_INTERNAL_2e5b758a_4_k_cu_fe7e9102_38984cuda3std6ranges3__45__cpo4swapE)
_ZN39_INTERNAL_2e5b758a_4_k_cu_fe7e9102_38984cuda3std6ranges3__45__cpo4swapE:
	.zero		1
.L_8:


//--------------------- .nv.constant0._ZN7cutlass13device_kernelINS_4gemm6kernel13GemmUniversalIN4cute5tupleIJiiiiEEENS1_10collective13CollectiveMmaINS1_34MainloopSm90TmaGmmaWarpSpecializedILi25ENS5_IJNS4_1CILi2EEENSA_ILi1EEESC_EEENS1_32KernelTmaWarpSpecializedPingpongEEENS5_IJNSA_ILi64EEENSA_ILi224EEENSA_ILi32EEEEEEaNS5_IJlSC_lEEEaSK_NS4_8TiledMMAINS4_8MMA_AtomIJNS4_4SM904GMMA26MMA_64x32x32_S32S8S8_SS_TNEEEENS4_6LayoutINS5_IJSC_SC_SC_EEENS5_IJNSA_ILi0EEEST_ST_EEEEENS5_IJNS4_10UnderscoreESW_SW_EEEEENS4_13SM90_TMA_LOADENS4_14ComposedLayoutINS4_7SwizzleILi1ELi4ELi3EEENS4_18smem_ptr_flag_bitsILi8EEENSR_INS5_IJNSA_ILi8EEESI_EEENS5_IJSI_SC_EEEEEEEvNS4_8identityENS4_23SM90_TMA_LOAD_MULTICASTES19_vS1A_EENS_8epilogue10collective6detail29Sm90TmaWarpSpecializedAdapterINS1E_15DefaultEpilogueIaSK_SK_NS1D_6thread17LinearCombinationIaLi1EiiLNS1I_9ScaleType4KindE0ELNS_15FloatRoundStyleE2EaEENS1_15EpilogueDefaultEEEEEvvEEEEvNT_6ParamsE --------------------------
	.section	.nv.constant0._ZN7cutlass13device_kernelINS_4gemm6kernel13GemmUniversalIN4cute5tupleIJiiiiEEENS1_10collective13CollectiveMmaINS1_34MainloopSm90TmaGmmaWarpSpecializedILi25ENS5_IJNS4_1CILi2EEENSA_ILi1EEESC_EEENS1_32KernelTmaWarpSpecializedPingpongEEENS5_IJNSA_ILi64EEENSA_ILi224EEENSA_ILi32EEEEEEaNS5_IJlSC_lEEEaSK_NS4_8TiledMMAINS4_8MMA_AtomIJNS4_4SM904GMMA26MMA_64x32x32_S32S8S8_SS_TNEEEENS4_6LayoutINS5_IJSC_SC_SC_EEENS5_IJNSA_ILi0EEEST_ST_EEEEENS5_IJNS4_10UnderscoreESW_SW_EEEEENS4_13SM90_TMA_LOADENS4_14ComposedLayoutINS4_7SwizzleILi1ELi4ELi3EEENS4_18smem_ptr_flag_bitsILi8EEENSR_INS5_IJNSA_ILi8EEESI_EEENS5_IJSI_SC_EEEEEEEvNS4_8identityENS4_23SM90_TMA_LOAD_MULTICASTES19_vS1A_EENS_8epilogue10collective6detail29Sm90TmaWarpSpecializedAdapterINS1E_15DefaultEpilogueIaSK_SK_NS1D_6thread17LinearCombinationIaLi1EiiLNS1I_9ScaleType4KindE0ELNS_15FloatRoundStyleE2EaEENS1_15EpilogueDefaultEEEEEvvEEEEvNT_6ParamsE,"a",@progbits
	.sectionflags	@""
	.align	4
.nv.constant0._ZN7cutlass13device_kernelINS_4gemm6kernel13GemmUniversalIN4cute5tupleIJiiiiEEENS1_10collective13CollectiveMmaINS1_34MainloopSm90TmaGmmaWarpSpecializedILi25ENS5_IJNS4_1CILi2EEENSA_ILi1EEESC_EEENS1_32KernelTmaWarpSpecializedPingpongEEENS5_IJNSA_ILi64EEENSA_ILi224EEENSA_ILi32EEEEEEaNS5_IJlSC_lEEEaSK_NS4_8TiledMMAINS4_8MMA_AtomIJNS4_4SM904GMMA26MMA_64x32x32_S32S8S8_SS_TNEEEENS4_6LayoutINS5_IJSC_SC_SC_EEENS5_IJNSA_ILi0EEEST_ST_EEEEENS5_IJNS4_10UnderscoreESW_SW_EEEEENS4_13SM90_TMA_LOADENS4_14ComposedLayoutINS4_7SwizzleILi1ELi4ELi3EEENS4_18smem_ptr_flag_bitsILi8EEENSR_INS5_IJNSA_ILi8EEESI_EEENS5_IJSI_SC_EEEEEEEvNS4_8identityENS4_23SM90_TMA_LOAD_MULTICASTES19_vS1A_EENS_8epilogue10collective6detail29Sm90TmaWarpSpecializedAdapterINS1E_15DefaultEpilogueIaSK_SK_NS1D_6thread17LinearCombinationIaLi1EiiLNS1I_9ScaleType4KindE0ELNS_15FloatRoundStyleE2EaEENS1_15EpilogueDefaultEEEEEvvEEEEvNT_6ParamsE:
	.zero		1664


//--------------------- SYMBOLS --------------------------

	.type		.nv.reservedSmem.offset0,@object
	.size		.nv.reservedSmem.offset0,0x4
	.type		__assertfail,@function
